//
// Generated by NVIDIA NVVM Compiler
//
// Compiler Build ID: CL-36424714
// Cuda compilation tools, release 13.0, V13.0.88
// Based on NVVM 20.0.0
//

.version 9.0
.target sm_100
.address_size 64

	// .globl	_Z8copy_memPhS_
.global .align 4 .b8 __cudart_i2opi_f[24] = {65, 144, 67, 60, 153, 149, 98, 219, 192, 221, 52, 245, 209, 87, 39, 252, 41, 21, 68, 78, 110, 131, 249, 162};

.visible .entry _Z8copy_memPhS_(
	.param .u64 .ptr .align 1 _Z8copy_memPhS__param_0,
	.param .u64 .ptr .align 1 _Z8copy_memPhS__param_1
)
{
	.reg .b16 	%rs<13>;
	.reg .b32 	%r<22>;
	.reg .b64 	%rd<17>;

	ld.param.u64 	%rd1, [_Z8copy_memPhS__param_0];
	ld.param.u64 	%rd2, [_Z8copy_memPhS__param_1];
	cvta.to.global.u64 	%rd3, %rd2;
	cvta.to.global.u64 	%rd4, %rd1;
	mov.u32 	%r1, %ctaid.x;
	shl.b32 	%r2, %r1, 5;
	mov.u32 	%r3, %tid.x;
	add.s32 	%r4, %r2, %r3;
	mov.u32 	%r5, %ctaid.y;
	shl.b32 	%r6, %r5, 5;
	mov.u32 	%r7, %tid.y;
	add.s32 	%r8, %r6, %r7;
	mov.u32 	%r9, %nctaid.x;
	mul.lo.s32 	%r10, %r9, %r8;
	shl.b32 	%r11, %r10, 5;
	add.s32 	%r12, %r4, %r11;
	mul.lo.s32 	%r13, %r12, 3;
	cvt.s64.s32 	%rd5, %r13;
	add.s64 	%rd6, %rd4, %rd5;
	ld.global.u8 	%rs1, [%rd6];
	add.s64 	%rd7, %rd3, %rd5;
	st.global.u8 	[%rd7], %rs1;
	ld.global.u8 	%rs2, [%rd6+1];
	st.global.u8 	[%rd7+1], %rs2;
	ld.global.u8 	%rs3, [%rd6+2];
	st.global.u8 	[%rd7+2], %rs3;
	shl.b32 	%r14, %r9, 8;
	add.s32 	%r15, %r12, %r14;
	mul.lo.s32 	%r16, %r15, 3;
	cvt.s64.s32 	%rd8, %r16;
	add.s64 	%rd9, %rd4, %rd8;
	ld.global.u8 	%rs4, [%rd9];
	add.s64 	%rd10, %rd3, %rd8;
	st.global.u8 	[%rd10], %rs4;
	ld.global.u8 	%rs5, [%rd9+1];
	st.global.u8 	[%rd10+1], %rs5;
	ld.global.u8 	%rs6, [%rd9+2];
	st.global.u8 	[%rd10+2], %rs6;
	shl.b32 	%r17, %r9, 9;
	add.s32 	%r18, %r12, %r17;
	mul.lo.s32 	%r19, %r18, 3;
	cvt.s64.s32 	%rd11, %r19;
	add.s64 	%rd12, %rd4, %rd11;
	ld.global.u8 	%rs7, [%rd12];
	add.s64 	%rd13, %rd3, %rd11;
	st.global.u8 	[%rd13], %rs7;
	ld.global.u8 	%rs8, [%rd12+1];
	st.global.u8 	[%rd13+1], %rs8;
	ld.global.u8 	%rs9, [%rd12+2];
	st.global.u8 	[%rd13+2], %rs9;
	add.s32 	%r20, %r18, %r14;
	mul.lo.s32 	%r21, %r20, 3;
	cvt.s64.s32 	%rd14, %r21;
	add.s64 	%rd15, %rd4, %rd14;
	ld.global.u8 	%rs10, [%rd15];
	add.s64 	%rd16, %rd3, %rd14;
	st.global.u8 	[%rd16], %rs10;
	ld.global.u8 	%rs11, [%rd15+1];
	st.global.u8 	[%rd16+1], %rs11;
	ld.global.u8 	%rs12, [%rd15+2];
	st.global.u8 	[%rd16+2], %rs12;
	ret;

}
	// .globl	_Z9set_depthPj
.visible .entry _Z9set_depthPj(
	.param .u64 .ptr .align 1 _Z9set_depthPj_param_0
)
{
	.reg .b32 	%r<19>;
	.reg .b64 	%rd<11>;

	ld.param.u64 	%rd1, [_Z9set_depthPj_param_0];
	mov.u32 	%r1, %ctaid.x;
	shl.b32 	%r2, %r1, 5;
	mov.u32 	%r3, %tid.x;
	add.s32 	%r4, %r2, %r3;
	mov.u32 	%r5, %ctaid.y;
	shl.b32 	%r6, %r5, 5;
	mov.u32 	%r7, %tid.y;
	add.s32 	%r8, %r6, %r7;
	mov.u32 	%r9, %nctaid.x;
	cvta.to.global.u64 	%rd2, %rd1;
	mul.lo.s32 	%r10, %r9, %r8;
	shl.b32 	%r11, %r10, 5;
	add.s32 	%r12, %r4, %r11;
	mul.wide.s32 	%rd3, %r12, 4;
	add.s64 	%rd4, %rd2, %rd3;
	mov.b32 	%r13, 65535;
	st.global.u32 	[%rd4], %r13;
	shl.b32 	%r14, %r9, 8;
	add.s32 	%r15, %r12, %r14;
	mul.wide.s32 	%rd5, %r15, 4;
	add.s64 	%rd6, %rd2, %rd5;
	st.global.u32 	[%rd6], %r13;
	shl.b32 	%r16, %r9, 9;
	add.s32 	%r17, %r12, %r16;
	mul.wide.s32 	%rd7, %r17, 4;
	add.s64 	%rd8, %rd2, %rd7;
	st.global.u32 	[%rd8], %r13;
	add.s32 	%r18, %r17, %r14;
	mul.wide.s32 	%rd9, %r18, 4;
	add.s64 	%rd10, %rd2, %rd9;
	st.global.u32 	[%rd10], %r13;
	ret;

}
	// .globl	_Z11char_to_intPiPh
.visible .entry _Z11char_to_intPiPh(
	.param .u64 .ptr .align 1 _Z11char_to_intPiPh_param_0,
	.param .u64 .ptr .align 1 _Z11char_to_intPiPh_param_1
)
{
	.reg .b16 	%rs<5>;
	.reg .b32 	%r<46>;
	.reg .b64 	%rd<21>;

	ld.param.u64 	%rd1, [_Z11char_to_intPiPh_param_0];
	ld.param.u64 	%rd2, [_Z11char_to_intPiPh_param_1];
	mov.u32 	%r1, %ctaid.x;
	shl.b32 	%r2, %r1, 5;
	mov.u32 	%r3, %tid.x;
	add.s32 	%r4, %r2, %r3;
	mov.u32 	%r5, %ctaid.y;
	shl.b32 	%r6, %r5, 5;
	mov.u32 	%r7, %tid.y;
	add.s32 	%r8, %r6, %r7;
	mov.u32 	%r9, %nctaid.x;
	cvta.to.global.u64 	%rd3, %rd2;
	cvta.to.global.u64 	%rd4, %rd1;
	mul.lo.s32 	%r10, %r9, %r8;
	shl.b32 	%r11, %r10, 5;
	add.s32 	%r12, %r4, %r11;
	mul.lo.s32 	%r13, %r12, 3;
	cvt.s64.s32 	%rd5, %r13;
	add.s64 	%rd6, %rd3, %rd5;
	ld.global.u8 	%r14, [%rd6];
	shl.b32 	%r15, %r14, 16;
	ld.global.u8 	%rs1, [%rd6+1];
	mul.wide.u16 	%r16, %rs1, 256;
	or.b32  	%r17, %r16, %r15;
	ld.global.u8 	%r18, [%rd6+2];
	or.b32  	%r19, %r17, %r18;
	mul.wide.s32 	%rd7, %r12, 4;
	add.s64 	%rd8, %rd4, %rd7;
	st.global.u32 	[%rd8], %r19;
	shl.b32 	%r20, %r9, 8;
	add.s32 	%r21, %r12, %r20;
	mul.lo.s32 	%r22, %r21, 3;
	cvt.s64.s32 	%rd9, %r22;
	add.s64 	%rd10, %rd3, %rd9;
	ld.global.u8 	%r23, [%rd10];
	shl.b32 	%r24, %r23, 16;
	ld.global.u8 	%rs2, [%rd10+1];
	mul.wide.u16 	%r25, %rs2, 256;
	or.b32  	%r26, %r25, %r24;
	ld.global.u8 	%r27, [%rd10+2];
	or.b32  	%r28, %r26, %r27;
	mul.wide.s32 	%rd11, %r21, 4;
	add.s64 	%rd12, %rd4, %rd11;
	st.global.u32 	[%rd12], %r28;
	shl.b32 	%r29, %r9, 9;
	add.s32 	%r30, %r12, %r29;
	mul.lo.s32 	%r31, %r30, 3;
	cvt.s64.s32 	%rd13, %r31;
	add.s64 	%rd14, %rd3, %rd13;
	ld.global.u8 	%r32, [%rd14];
	shl.b32 	%r33, %r32, 16;
	ld.global.u8 	%rs3, [%rd14+1];
	mul.wide.u16 	%r34, %rs3, 256;
	or.b32  	%r35, %r34, %r33;
	ld.global.u8 	%r36, [%rd14+2];
	or.b32  	%r37, %r35, %r36;
	mul.wide.s32 	%rd15, %r30, 4;
	add.s64 	%rd16, %rd4, %rd15;
	st.global.u32 	[%rd16], %r37;
	add.s32 	%r38, %r30, %r20;
	mul.lo.s32 	%r39, %r38, 3;
	cvt.s64.s32 	%rd17, %r39;
	add.s64 	%rd18, %rd3, %rd17;
	ld.global.u8 	%r40, [%rd18];
	shl.b32 	%r41, %r40, 16;
	ld.global.u8 	%rs4, [%rd18+1];
	mul.wide.u16 	%r42, %rs4, 256;
	or.b32  	%r43, %r42, %r41;
	ld.global.u8 	%r44, [%rd18+2];
	or.b32  	%r45, %r43, %r44;
	mul.wide.s32 	%rd19, %r38, 4;
	add.s64 	%rd20, %rd4, %rd19;
	st.global.u32 	[%rd20], %r45;
	ret;

}
	// .globl	_Z11int_to_charPiPh
.visible .entry _Z11int_to_charPiPh(
	.param .u64 .ptr .align 1 _Z11int_to_charPiPh_param_0,
	.param .u64 .ptr .align 1 _Z11int_to_charPiPh_param_1
)
{
	.reg .b32 	%r<66>;
	.reg .b64 	%rd<21>;

	ld.param.u64 	%rd1, [_Z11int_to_charPiPh_param_0];
	ld.param.u64 	%rd2, [_Z11int_to_charPiPh_param_1];
	mov.u32 	%r1, %ctaid.x;
	shl.b32 	%r2, %r1, 5;
	mov.u32 	%r3, %tid.x;
	add.s32 	%r4, %r2, %r3;
	mov.u32 	%r5, %ctaid.y;
	shl.b32 	%r6, %r5, 5;
	mov.u32 	%r7, %tid.y;
	add.s32 	%r8, %r6, %r7;
	mov.u32 	%r9, %nctaid.x;
	cvta.to.global.u64 	%rd3, %rd1;
	cvta.to.global.u64 	%rd4, %rd2;
	mul.lo.s32 	%r10, %r9, %r8;
	shl.b32 	%r11, %r10, 5;
	add.s32 	%r12, %r4, %r11;
	mul.wide.s32 	%rd5, %r12, 4;
	add.s64 	%rd6, %rd3, %rd5;
	ld.global.u32 	%r13, [%rd6];
	shr.s32 	%r14, %r13, 31;
	shr.u32 	%r15, %r14, 16;
	add.s32 	%r16, %r13, %r15;
	shr.u32 	%r17, %r16, 16;
	mul.lo.s32 	%r18, %r12, 3;
	cvt.s64.s32 	%rd7, %r18;
	add.s64 	%rd8, %rd4, %rd7;
	st.global.u8 	[%rd8], %r17;
	ld.global.u32 	%r19, [%rd6];
	shr.s32 	%r20, %r19, 31;
	shr.u32 	%r21, %r20, 24;
	add.s32 	%r22, %r19, %r21;
	shr.u32 	%r23, %r22, 8;
	st.global.u8 	[%rd8+1], %r23;
	ld.global.u32 	%r24, [%rd6];
	st.global.u8 	[%rd8+2], %r24;
	shl.b32 	%r25, %r9, 8;
	add.s32 	%r26, %r12, %r25;
	mul.wide.s32 	%rd9, %r26, 4;
	add.s64 	%rd10, %rd3, %rd9;
	ld.global.u32 	%r27, [%rd10];
	shr.s32 	%r28, %r27, 31;
	shr.u32 	%r29, %r28, 16;
	add.s32 	%r30, %r27, %r29;
	shr.u32 	%r31, %r30, 16;
	mul.lo.s32 	%r32, %r26, 3;
	cvt.s64.s32 	%rd11, %r32;
	add.s64 	%rd12, %rd4, %rd11;
	st.global.u8 	[%rd12], %r31;
	ld.global.u32 	%r33, [%rd10];
	shr.s32 	%r34, %r33, 31;
	shr.u32 	%r35, %r34, 24;
	add.s32 	%r36, %r33, %r35;
	shr.u32 	%r37, %r36, 8;
	st.global.u8 	[%rd12+1], %r37;
	ld.global.u32 	%r38, [%rd10];
	st.global.u8 	[%rd12+2], %r38;
	shl.b32 	%r39, %r9, 9;
	add.s32 	%r40, %r12, %r39;
	mul.wide.s32 	%rd13, %r40, 4;
	add.s64 	%rd14, %rd3, %rd13;
	ld.global.u32 	%r41, [%rd14];
	shr.s32 	%r42, %r41, 31;
	shr.u32 	%r43, %r42, 16;
	add.s32 	%r44, %r41, %r43;
	shr.u32 	%r45, %r44, 16;
	mul.lo.s32 	%r46, %r40, 3;
	cvt.s64.s32 	%rd15, %r46;
	add.s64 	%rd16, %rd4, %rd15;
	st.global.u8 	[%rd16], %r45;
	ld.global.u32 	%r47, [%rd14];
	shr.s32 	%r48, %r47, 31;
	shr.u32 	%r49, %r48, 24;
	add.s32 	%r50, %r47, %r49;
	shr.u32 	%r51, %r50, 8;
	st.global.u8 	[%rd16+1], %r51;
	ld.global.u32 	%r52, [%rd14];
	st.global.u8 	[%rd16+2], %r52;
	add.s32 	%r53, %r40, %r25;
	mul.wide.s32 	%rd17, %r53, 4;
	add.s64 	%rd18, %rd3, %rd17;
	ld.global.u32 	%r54, [%rd18];
	shr.s32 	%r55, %r54, 31;
	shr.u32 	%r56, %r55, 16;
	add.s32 	%r57, %r54, %r56;
	shr.u32 	%r58, %r57, 16;
	mul.lo.s32 	%r59, %r53, 3;
	cvt.s64.s32 	%rd19, %r59;
	add.s64 	%rd20, %rd4, %rd19;
	st.global.u8 	[%rd20], %r58;
	ld.global.u32 	%r60, [%rd18];
	shr.s32 	%r61, %r60, 31;
	shr.u32 	%r62, %r61, 24;
	add.s32 	%r63, %r60, %r62;
	shr.u32 	%r64, %r63, 8;
	st.global.u8 	[%rd20+1], %r64;
	ld.global.u32 	%r65, [%rd18];
	st.global.u8 	[%rd20+2], %r65;
	ret;

}
	// .globl	_Z10to3d_pointPfS_
.visible .entry _Z10to3d_pointPfS_(
	.param .u64 .ptr .align 1 _Z10to3d_pointPfS__param_0,
	.param .u64 .ptr .align 1 _Z10to3d_pointPfS__param_1
)
{
	.local .align 4 .b8 	__local_depot4[28];
	.reg .b64 	%SP;
	.reg .b64 	%SPL;
	.reg .pred 	%p<148>;
	.reg .b32 	%r<791>;
	.reg .b32 	%f<454>;
	.reg .b64 	%rd<410>;
	.reg .b64 	%fd<64>;

	mov.u64 	%SPL, __local_depot4;
	ld.param.u64 	%rd147, [_Z10to3d_pointPfS__param_0];
	cvta.to.global.u64 	%rd149, %rd147;
	add.u64 	%rd1, %SPL, 0;
	add.u64 	%rd2, %SPL, 0;
	add.u64 	%rd3, %SPL, 0;
	add.u64 	%rd4, %SPL, 0;
	add.u64 	%rd5, %SPL, 0;
	mov.u32 	%r235, %ctaid.x;
	shl.b32 	%r236, %r235, 5;
	mov.u32 	%r237, %tid.x;
	add.s32 	%r238, %r236, %r237;
	mov.u32 	%r239, %ctaid.y;
	shl.b32 	%r240, %r239, 5;
	mov.u32 	%r241, %tid.y;
	add.s32 	%r1, %r240, %r241;
	mov.u32 	%r242, %nctaid.x;
	shl.b32 	%r243, %r242, 5;
	shr.s32 	%r244, %r243, 1;
	cvt.rn.f32.s32 	%f80, %r244;
	cvt.f64.f32 	%fd1, %f80;
	cvt.rn.f32.s32 	%f81, %r238;
	cvt.f64.f32 	%fd2, %f81;
	add.f64 	%fd3, %fd2, 0d3FE0000000000000;
	cvt.rn.f32.s32 	%f82, %r243;
	cvt.f64.f32 	%fd4, %f82;
	div.rn.f64 	%fd5, %fd3, %fd4;
	add.f64 	%fd6, %fd5, %fd5;
	fma.rn.f64 	%fd7, %fd6, 0d400921FB54442D18, 0d400921FB54442D18;
	cvt.rn.f32.f64 	%f1, %fd7;
	mov.b32 	%r2, %f1;
	shr.u32 	%r245, %r2, 23;
	and.b32  	%r3, %r245, 31;
	mad.lo.s32 	%r4, %r1, %r243, %r238;
	mul.wide.s32 	%rd155, %r4, 4;
	add.s64 	%rd156, %rd149, %rd155;
	ld.global.f32 	%f83, [%rd156];
	mul.f32 	%f2, %f83, 0f43000000;
	cvt.rn.f64.u32 	%fd8, %r1;
	add.f64 	%fd9, %fd8, 0d3FE0000000000000;
	div.rn.f64 	%fd10, %fd9, %fd1;
	mul.f64 	%fd11, %fd10, 0d400921FB54442D18;
	cvt.rn.f32.f64 	%f3, %fd11;
	mul.f32 	%f84, %f3, 0f3F22F983;
	cvt.rni.s32.f32 	%r730, %f84;
	cvt.rn.f32.s32 	%f85, %r730;
	fma.rn.f32 	%f86, %f85, 0fBFC90FDA, %f3;
	fma.rn.f32 	%f87, %f85, 0fB3A22168, %f86;
	fma.rn.f32 	%f438, %f85, 0fA7C234C5, %f87;
	abs.f32 	%f5, %f3;
	setp.ltu.f32 	%p2, %f5, 0f47CE4780;
	mov.u32 	%r714, %r730;
	mov.f32 	%f434, %f438;
	@%p2 bra 	$L__BB4_8;
	setp.neu.f32 	%p3, %f5, 0f7F800000;
	@%p3 bra 	$L__BB4_3;
	mov.f32 	%f90, 0f00000000;
	mul.rn.f32 	%f434, %f3, %f90;
	mov.b32 	%r714, 0;
	bra.uni 	$L__BB4_8;
$L__BB4_3:
	mov.b32 	%r6, %f3;
	mov.b64 	%rd352, 0;
	mov.b32 	%r711, 0;
	mov.u64 	%rd350, __cudart_i2opi_f;
	shl.b32 	%r248, %r6, 8;
	or.b32  	%r249, %r248, -2147483648;
	mov.u64 	%rd351, %rd5;
$L__BB4_4:
	.pragma "nounroll";
	ld.global.nc.u32 	%r247, [%rd350];
	mad.wide.u32 	%rd159, %r247, %r249, %rd352;
	shr.u64 	%rd352, %rd159, 32;
	st.local.u32 	[%rd351], %rd159;
	add.s32 	%r711, %r711, 1;
	add.s64 	%rd351, %rd351, 4;
	add.s64 	%rd350, %rd350, 4;
	setp.ne.s32 	%p4, %r711, 6;
	@%p4 bra 	$L__BB4_4;
	shr.u32 	%r250, %r6, 23;
	st.local.u32 	[%rd5+24], %rd352;
	and.b32  	%r9, %r250, 31;
	and.b32  	%r251, %r250, 224;
	add.s32 	%r252, %r251, -128;
	shr.u32 	%r253, %r252, 5;
	mul.wide.u32 	%rd160, %r253, 4;
	sub.s64 	%rd12, %rd5, %rd160;
	ld.local.u32 	%r712, [%rd12+24];
	ld.local.u32 	%r713, [%rd12+20];
	setp.eq.s32 	%p5, %r9, 0;
	@%p5 bra 	$L__BB4_7;
	shf.l.wrap.b32 	%r712, %r713, %r712, %r9;
	ld.local.u32 	%r254, [%rd12+16];
	shf.l.wrap.b32 	%r713, %r254, %r713, %r9;
$L__BB4_7:
	shr.u32 	%r255, %r712, 30;
	shf.l.wrap.b32 	%r256, %r713, %r712, 2;
	shl.b32 	%r257, %r713, 2;
	shr.u32 	%r258, %r256, 31;
	add.s32 	%r259, %r258, %r255;
	neg.s32 	%r260, %r259;
	setp.lt.s32 	%p6, %r6, 0;
	selp.b32 	%r714, %r260, %r259, %p6;
	xor.b32  	%r261, %r256, %r6;
	shr.s32 	%r262, %r256, 31;
	xor.b32  	%r263, %r262, %r256;
	xor.b32  	%r264, %r262, %r257;
	cvt.u64.u32 	%rd161, %r263;
	shl.b64 	%rd162, %rd161, 32;
	cvt.u64.u32 	%rd163, %r264;
	or.b64  	%rd164, %rd162, %rd163;
	cvt.rn.f64.s64 	%fd12, %rd164;
	mul.f64 	%fd13, %fd12, 0d3BF921FB54442D19;
	cvt.rn.f32.f64 	%f88, %fd13;
	neg.f32 	%f89, %f88;
	setp.lt.s32 	%p7, %r261, 0;
	selp.f32 	%f434, %f89, %f88, %p7;
$L__BB4_8:
	mul.f32 	%f91, %f1, 0f3F22F983;
	cvt.rni.s32.f32 	%r266, %f91;
	cvt.rn.f32.s32 	%f92, %r266;
	abs.f32 	%f93, %f1;
	shr.u32 	%r267, %r2, 23;
	and.b32  	%r268, %r267, 224;
	add.s32 	%r269, %r268, -128;
	shr.u32 	%r270, %r269, 5;
	mul.wide.u32 	%rd165, %r270, 4;
	sub.s64 	%rd13, %rd4, %rd165;
	setp.eq.f32 	%p8, %f93, 0f7F800000;
	setp.ltu.f32 	%p9, %f93, 0f47CE4780;
	mul.rn.f32 	%f94, %f434, %f434;
	and.b32  	%r271, %r714, 1;
	setp.eq.b32 	%p10, %r271, 1;
	selp.f32 	%f95, 0f3F800000, %f434, %p10;
	fma.rn.f32 	%f96, %f94, %f95, 0f00000000;
	fma.rn.f32 	%f97, %f94, 0f37CBAC00, 0fBAB607ED;
	selp.f32 	%f98, %f97, 0fB94D4153, %p10;
	selp.f32 	%f99, 0f3D2AAABB, 0f3C0885E4, %p10;
	fma.rn.f32 	%f100, %f98, %f94, %f99;
	selp.f32 	%f101, 0fBEFFFFFF, 0fBE2AAAA8, %p10;
	fma.rn.f32 	%f102, %f100, %f94, %f101;
	fma.rn.f32 	%f103, %f102, %f96, %f95;
	and.b32  	%r272, %r714, 2;
	setp.eq.s32 	%p11, %r272, 0;
	mov.f32 	%f104, 0f00000000;
	sub.f32 	%f105, %f104, %f103;
	selp.f32 	%f9, %f103, %f105, %p11;
	or.pred  	%p1, %p9, %p8;
	selp.b32 	%r786, %r266, 0, %p9;
	mul.rn.f32 	%f106, %f1, %f104;
	fma.rn.f32 	%f107, %f92, 0fBFC90FDA, %f1;
	fma.rn.f32 	%f108, %f92, 0fB3A22168, %f107;
	fma.rn.f32 	%f109, %f92, 0fA7C234C5, %f108;
	selp.f32 	%f452, %f109, %f106, %p9;
	mov.u32 	%r718, %r786;
	mov.f32 	%f435, %f452;
	@%p1 bra 	$L__BB4_14;
	mov.b64 	%rd355, 0;
	mov.b32 	%r715, 0;
	mov.u64 	%rd353, __cudart_i2opi_f;
	shl.b32 	%r275, %r2, 8;
	or.b32  	%r276, %r275, -2147483648;
	mov.u64 	%rd354, %rd4;
$L__BB4_10:
	.pragma "nounroll";
	ld.global.nc.u32 	%r274, [%rd353];
	mad.wide.u32 	%rd168, %r274, %r276, %rd355;
	shr.u64 	%rd355, %rd168, 32;
	st.local.u32 	[%rd354], %rd168;
	add.s32 	%r715, %r715, 1;
	add.s64 	%rd354, %rd354, 4;
	add.s64 	%rd353, %rd353, 4;
	setp.ne.s32 	%p12, %r715, 6;
	@%p12 bra 	$L__BB4_10;
	setp.eq.s32 	%p13, %r3, 0;
	st.local.u32 	[%rd4+24], %rd355;
	ld.local.u32 	%r716, [%rd13+24];
	ld.local.u32 	%r717, [%rd13+20];
	@%p13 bra 	$L__BB4_13;
	shf.l.wrap.b32 	%r716, %r717, %r716, %r3;
	ld.local.u32 	%r277, [%rd13+16];
	shf.l.wrap.b32 	%r717, %r277, %r717, %r3;
$L__BB4_13:
	setp.lt.s32 	%p14, %r2, 0;
	shr.u32 	%r278, %r716, 30;
	shf.l.wrap.b32 	%r279, %r717, %r716, 2;
	shl.b32 	%r280, %r717, 2;
	shr.u32 	%r281, %r279, 31;
	add.s32 	%r282, %r281, %r278;
	neg.s32 	%r283, %r282;
	selp.b32 	%r718, %r283, %r282, %p14;
	xor.b32  	%r284, %r279, %r2;
	shr.s32 	%r285, %r279, 31;
	xor.b32  	%r286, %r285, %r279;
	xor.b32  	%r287, %r285, %r280;
	cvt.u64.u32 	%rd169, %r286;
	shl.b64 	%rd170, %rd169, 32;
	cvt.u64.u32 	%rd171, %r287;
	or.b64  	%rd172, %rd170, %rd171;
	cvt.rn.f64.s64 	%fd14, %rd172;
	mul.f64 	%fd15, %fd14, 0d3BF921FB54442D19;
	cvt.rn.f32.f64 	%f110, %fd15;
	neg.f32 	%f111, %f110;
	setp.lt.s32 	%p15, %r284, 0;
	selp.f32 	%f435, %f111, %f110, %p15;
$L__BB4_14:
	ld.param.u64 	%rd343, [_Z10to3d_pointPfS__param_1];
	setp.ltu.f32 	%p16, %f5, 0f47CE4780;
	add.s32 	%r288, %r718, 1;
	mul.rn.f32 	%f112, %f435, %f435;
	and.b32  	%r289, %r718, 1;
	setp.eq.b32 	%p17, %r289, 1;
	selp.f32 	%f113, %f435, 0f3F800000, %p17;
	fma.rn.f32 	%f114, %f112, %f113, 0f00000000;
	fma.rn.f32 	%f115, %f112, 0f37CBAC00, 0fBAB607ED;
	selp.f32 	%f116, 0fB94D4153, %f115, %p17;
	selp.f32 	%f117, 0f3C0885E4, 0f3D2AAABB, %p17;
	fma.rn.f32 	%f118, %f116, %f112, %f117;
	selp.f32 	%f119, 0fBE2AAAA8, 0fBEFFFFFF, %p17;
	fma.rn.f32 	%f120, %f118, %f112, %f119;
	fma.rn.f32 	%f121, %f120, %f114, %f113;
	and.b32  	%r290, %r288, 2;
	setp.eq.s32 	%p18, %r290, 0;
	mov.f32 	%f122, 0f00000000;
	sub.f32 	%f123, %f122, %f121;
	selp.f32 	%f124, %f121, %f123, %p18;
	mul.f32 	%f125, %f2, %f9;
	mul.f32 	%f126, %f125, %f124;
	shl.b32 	%r291, %r4, 2;
	cvta.to.global.u64 	%rd173, %rd343;
	mul.wide.s32 	%rd174, %r291, 4;
	add.s64 	%rd175, %rd173, %rd174;
	st.global.f32 	[%rd175], %f126;
	mov.u32 	%r722, %r730;
	mov.f32 	%f436, %f438;
	@%p16 bra 	$L__BB4_22;
	setp.neu.f32 	%p19, %f5, 0f7F800000;
	@%p19 bra 	$L__BB4_17;
	mov.f32 	%f129, 0f00000000;
	mul.rn.f32 	%f436, %f3, %f129;
	mov.b32 	%r722, 0;
	bra.uni 	$L__BB4_22;
$L__BB4_17:
	mov.b64 	%rd358, 0;
	mov.b32 	%r719, 0;
	mov.u64 	%rd356, __cudart_i2opi_f;
	mov.b32 	%r294, %f3;
	shl.b32 	%r295, %r294, 8;
	or.b32  	%r296, %r295, -2147483648;
	mov.u64 	%rd357, %rd3;
$L__BB4_18:
	.pragma "nounroll";
	ld.global.nc.u32 	%r293, [%rd356];
	mad.wide.u32 	%rd178, %r293, %r296, %rd358;
	shr.u64 	%rd358, %rd178, 32;
	st.local.u32 	[%rd357], %rd178;
	add.s32 	%r719, %r719, 1;
	add.s64 	%rd357, %rd357, 4;
	add.s64 	%rd356, %rd356, 4;
	setp.ne.s32 	%p20, %r719, 6;
	@%p20 bra 	$L__BB4_18;
	mov.b32 	%r297, %f3;
	shr.u32 	%r298, %r297, 23;
	st.local.u32 	[%rd3+24], %rd358;
	and.b32  	%r31, %r298, 31;
	and.b32  	%r299, %r298, 224;
	add.s32 	%r300, %r299, -128;
	shr.u32 	%r301, %r300, 5;
	mul.wide.u32 	%rd179, %r301, 4;
	sub.s64 	%rd26, %rd3, %rd179;
	ld.local.u32 	%r720, [%rd26+24];
	ld.local.u32 	%r721, [%rd26+20];
	setp.eq.s32 	%p21, %r31, 0;
	@%p21 bra 	$L__BB4_21;
	shf.l.wrap.b32 	%r720, %r721, %r720, %r31;
	ld.local.u32 	%r302, [%rd26+16];
	shf.l.wrap.b32 	%r721, %r302, %r721, %r31;
$L__BB4_21:
	shr.u32 	%r303, %r720, 30;
	shf.l.wrap.b32 	%r304, %r721, %r720, 2;
	shl.b32 	%r305, %r721, 2;
	shr.u32 	%r306, %r304, 31;
	add.s32 	%r307, %r306, %r303;
	neg.s32 	%r308, %r307;
	setp.lt.s32 	%p22, %r297, 0;
	selp.b32 	%r722, %r308, %r307, %p22;
	xor.b32  	%r310, %r304, %r297;
	shr.s32 	%r311, %r304, 31;
	xor.b32  	%r312, %r311, %r304;
	xor.b32  	%r313, %r311, %r305;
	cvt.u64.u32 	%rd180, %r312;
	shl.b64 	%rd181, %rd180, 32;
	cvt.u64.u32 	%rd182, %r313;
	or.b64  	%rd183, %rd181, %rd182;
	cvt.rn.f64.s64 	%fd16, %rd183;
	mul.f64 	%fd17, %fd16, 0d3BF921FB54442D19;
	cvt.rn.f32.f64 	%f127, %fd17;
	neg.f32 	%f128, %f127;
	setp.lt.s32 	%p23, %r310, 0;
	selp.f32 	%f436, %f128, %f127, %p23;
$L__BB4_22:
	shr.u32 	%r315, %r2, 23;
	and.b32  	%r316, %r315, 224;
	add.s32 	%r317, %r316, -128;
	shr.u32 	%r318, %r317, 5;
	mul.wide.u32 	%rd184, %r318, 4;
	sub.s64 	%rd27, %rd2, %rd184;
	mul.rn.f32 	%f130, %f436, %f436;
	and.b32  	%r319, %r722, 1;
	setp.eq.b32 	%p24, %r319, 1;
	selp.f32 	%f131, 0f3F800000, %f436, %p24;
	fma.rn.f32 	%f132, %f130, %f131, 0f00000000;
	fma.rn.f32 	%f133, %f130, 0f37CBAC00, 0fBAB607ED;
	selp.f32 	%f134, %f133, 0fB94D4153, %p24;
	selp.f32 	%f135, 0f3D2AAABB, 0f3C0885E4, %p24;
	fma.rn.f32 	%f136, %f134, %f130, %f135;
	selp.f32 	%f137, 0fBEFFFFFF, 0fBE2AAAA8, %p24;
	fma.rn.f32 	%f138, %f136, %f130, %f137;
	fma.rn.f32 	%f139, %f138, %f132, %f131;
	and.b32  	%r320, %r722, 2;
	setp.eq.s32 	%p25, %r320, 0;
	mov.f32 	%f140, 0f00000000;
	sub.f32 	%f141, %f140, %f139;
	selp.f32 	%f16, %f139, %f141, %p25;
	mov.u32 	%r726, %r786;
	mov.f32 	%f437, %f452;
	@%p1 bra 	$L__BB4_28;
	mov.b64 	%rd361, 0;
	mov.b32 	%r723, 0;
	mov.u64 	%rd359, __cudart_i2opi_f;
	shl.b32 	%r323, %r2, 8;
	or.b32  	%r324, %r323, -2147483648;
	mov.u64 	%rd360, %rd2;
$L__BB4_24:
	.pragma "nounroll";
	ld.global.nc.u32 	%r322, [%rd359];
	mad.wide.u32 	%rd187, %r322, %r324, %rd361;
	shr.u64 	%rd361, %rd187, 32;
	st.local.u32 	[%rd360], %rd187;
	add.s32 	%r723, %r723, 1;
	add.s64 	%rd360, %rd360, 4;
	add.s64 	%rd359, %rd359, 4;
	setp.ne.s32 	%p26, %r723, 6;
	@%p26 bra 	$L__BB4_24;
	setp.eq.s32 	%p27, %r3, 0;
	st.local.u32 	[%rd2+24], %rd361;
	ld.local.u32 	%r724, [%rd27+24];
	ld.local.u32 	%r725, [%rd27+20];
	@%p27 bra 	$L__BB4_27;
	shf.l.wrap.b32 	%r724, %r725, %r724, %r3;
	ld.local.u32 	%r325, [%rd27+16];
	shf.l.wrap.b32 	%r725, %r325, %r725, %r3;
$L__BB4_27:
	setp.lt.s32 	%p28, %r2, 0;
	shr.u32 	%r326, %r724, 30;
	shf.l.wrap.b32 	%r327, %r725, %r724, 2;
	shl.b32 	%r328, %r725, 2;
	shr.u32 	%r329, %r327, 31;
	add.s32 	%r330, %r329, %r326;
	neg.s32 	%r331, %r330;
	selp.b32 	%r726, %r331, %r330, %p28;
	xor.b32  	%r332, %r327, %r2;
	shr.s32 	%r333, %r327, 31;
	xor.b32  	%r334, %r333, %r327;
	xor.b32  	%r335, %r333, %r328;
	cvt.u64.u32 	%rd188, %r334;
	shl.b64 	%rd189, %rd188, 32;
	cvt.u64.u32 	%rd190, %r335;
	or.b64  	%rd191, %rd189, %rd190;
	cvt.rn.f64.s64 	%fd18, %rd191;
	mul.f64 	%fd19, %fd18, 0d3BF921FB54442D19;
	cvt.rn.f32.f64 	%f142, %fd19;
	neg.f32 	%f143, %f142;
	setp.lt.s32 	%p29, %r332, 0;
	selp.f32 	%f437, %f143, %f142, %p29;
$L__BB4_28:
	ld.param.u64 	%rd344, [_Z10to3d_pointPfS__param_1];
	setp.ltu.f32 	%p30, %f5, 0f47CE4780;
	mul.rn.f32 	%f144, %f437, %f437;
	and.b32  	%r336, %r726, 1;
	setp.eq.b32 	%p31, %r336, 1;
	selp.f32 	%f145, 0f3F800000, %f437, %p31;
	fma.rn.f32 	%f146, %f144, %f145, 0f00000000;
	fma.rn.f32 	%f147, %f144, 0f37CBAC00, 0fBAB607ED;
	selp.f32 	%f148, %f147, 0fB94D4153, %p31;
	selp.f32 	%f149, 0f3D2AAABB, 0f3C0885E4, %p31;
	fma.rn.f32 	%f150, %f148, %f144, %f149;
	selp.f32 	%f151, 0fBEFFFFFF, 0fBE2AAAA8, %p31;
	fma.rn.f32 	%f152, %f150, %f144, %f151;
	fma.rn.f32 	%f153, %f152, %f146, %f145;
	and.b32  	%r337, %r726, 2;
	setp.eq.s32 	%p32, %r337, 0;
	mov.f32 	%f154, 0f00000000;
	sub.f32 	%f155, %f154, %f153;
	selp.f32 	%f156, %f153, %f155, %p32;
	mul.f32 	%f157, %f2, %f16;
	mul.f32 	%f158, %f157, %f156;
	cvta.to.global.u64 	%rd192, %rd344;
	shl.b32 	%r338, %r4, 2;
	mul.wide.s32 	%rd193, %r338, 4;
	add.s64 	%rd34, %rd192, %rd193;
	st.global.f32 	[%rd34+4], %f158;
	@%p30 bra 	$L__BB4_36;
	setp.neu.f32 	%p33, %f5, 0f7F800000;
	@%p33 bra 	$L__BB4_31;
	mov.f32 	%f161, 0f00000000;
	mul.rn.f32 	%f438, %f3, %f161;
	mov.b32 	%r730, 0;
	bra.uni 	$L__BB4_36;
$L__BB4_31:
	mov.b32 	%r50, %f3;
	mov.b64 	%rd364, 0;
	mov.b32 	%r727, 0;
	mov.u64 	%rd362, __cudart_i2opi_f;
	shl.b32 	%r341, %r50, 8;
	or.b32  	%r342, %r341, -2147483648;
	mov.u64 	%rd363, %rd1;
$L__BB4_32:
	.pragma "nounroll";
	ld.global.nc.u32 	%r340, [%rd362];
	mad.wide.u32 	%rd196, %r340, %r342, %rd364;
	shr.u64 	%rd364, %rd196, 32;
	st.local.u32 	[%rd363], %rd196;
	add.s32 	%r727, %r727, 1;
	add.s64 	%rd363, %rd363, 4;
	add.s64 	%rd362, %rd362, 4;
	setp.ne.s32 	%p34, %r727, 6;
	@%p34 bra 	$L__BB4_32;
	shr.u32 	%r343, %r50, 23;
	st.local.u32 	[%rd1+24], %rd364;
	and.b32  	%r53, %r343, 31;
	and.b32  	%r344, %r343, 224;
	add.s32 	%r345, %r344, -128;
	shr.u32 	%r346, %r345, 5;
	mul.wide.u32 	%rd197, %r346, 4;
	sub.s64 	%rd41, %rd1, %rd197;
	ld.local.u32 	%r728, [%rd41+24];
	ld.local.u32 	%r729, [%rd41+20];
	setp.eq.s32 	%p35, %r53, 0;
	@%p35 bra 	$L__BB4_35;
	shf.l.wrap.b32 	%r728, %r729, %r728, %r53;
	ld.local.u32 	%r347, [%rd41+16];
	shf.l.wrap.b32 	%r729, %r347, %r729, %r53;
$L__BB4_35:
	shr.u32 	%r348, %r728, 30;
	shf.l.wrap.b32 	%r349, %r729, %r728, 2;
	shl.b32 	%r350, %r729, 2;
	shr.u32 	%r351, %r349, 31;
	add.s32 	%r352, %r351, %r348;
	neg.s32 	%r353, %r352;
	setp.lt.s32 	%p36, %r50, 0;
	selp.b32 	%r730, %r353, %r352, %p36;
	xor.b32  	%r354, %r349, %r50;
	shr.s32 	%r355, %r349, 31;
	xor.b32  	%r356, %r355, %r349;
	xor.b32  	%r357, %r355, %r350;
	cvt.u64.u32 	%rd198, %r356;
	shl.b64 	%rd199, %rd198, 32;
	cvt.u64.u32 	%rd200, %r357;
	or.b64  	%rd201, %rd199, %rd200;
	cvt.rn.f64.s64 	%fd20, %rd201;
	mul.f64 	%fd21, %fd20, 0d3BF921FB54442D19;
	cvt.rn.f32.f64 	%f159, %fd21;
	neg.f32 	%f160, %f159;
	setp.lt.s32 	%p37, %r354, 0;
	selp.f32 	%f438, %f160, %f159, %p37;
$L__BB4_36:
	ld.param.u64 	%rd340, [_Z10to3d_pointPfS__param_0];
	add.s32 	%r359, %r730, 1;
	mul.rn.f32 	%f162, %f438, %f438;
	and.b32  	%r360, %r730, 1;
	setp.eq.b32 	%p38, %r360, 1;
	selp.f32 	%f163, %f438, 0f3F800000, %p38;
	fma.rn.f32 	%f164, %f162, %f163, 0f00000000;
	fma.rn.f32 	%f165, %f162, 0f37CBAC00, 0fBAB607ED;
	selp.f32 	%f166, 0fB94D4153, %f165, %p38;
	selp.f32 	%f167, 0f3C0885E4, 0f3D2AAABB, %p38;
	fma.rn.f32 	%f168, %f166, %f162, %f167;
	selp.f32 	%f169, 0fBE2AAAA8, 0fBEFFFFFF, %p38;
	fma.rn.f32 	%f170, %f168, %f162, %f169;
	fma.rn.f32 	%f171, %f170, %f164, %f163;
	and.b32  	%r361, %r359, 2;
	setp.eq.s32 	%p39, %r361, 0;
	mov.f32 	%f172, 0f00000000;
	sub.f32 	%f173, %f172, %f171;
	selp.f32 	%f174, %f171, %f173, %p39;
	mul.f32 	%f175, %f2, %f174;
	st.global.f32 	[%rd34+8], %f175;
	mov.b32 	%r362, 1065353216;
	st.global.u32 	[%rd34+12], %r362;
	add.s32 	%r363, %r1, 8;
	mov.u32 	%r364, %nctaid.x;
	shl.b32 	%r365, %r364, 8;
	add.s32 	%r366, %r4, %r365;
	cvta.to.global.u64 	%rd202, %rd340;
	mul.wide.s32 	%rd203, %r366, 4;
	add.s64 	%rd204, %rd202, %rd203;
	ld.global.f32 	%f176, [%rd204];
	mul.f32 	%f22, %f176, 0f43000000;
	cvt.rn.f64.u32 	%fd22, %r363;
	add.f64 	%fd23, %fd22, 0d3FE0000000000000;
	div.rn.f64 	%fd24, %fd23, %fd1;
	mul.f64 	%fd25, %fd24, 0d400921FB54442D18;
	cvt.rn.f32.f64 	%f23, %fd25;
	mul.f32 	%f177, %f23, 0f3F22F983;
	cvt.rni.s32.f32 	%r750, %f177;
	cvt.rn.f32.s32 	%f178, %r750;
	fma.rn.f32 	%f179, %f178, 0fBFC90FDA, %f23;
	fma.rn.f32 	%f180, %f178, 0fB3A22168, %f179;
	fma.rn.f32 	%f443, %f178, 0fA7C234C5, %f180;
	abs.f32 	%f25, %f23;
	setp.ltu.f32 	%p40, %f25, 0f47CE4780;
	mov.u32 	%r734, %r750;
	mov.f32 	%f439, %f443;
	@%p40 bra 	$L__BB4_44;
	setp.eq.f32 	%p41, %f25, 0f7F800000;
	@%p41 bra 	$L__BB4_43;
	mov.b64 	%rd367, 0;
	mov.b32 	%r731, 0;
	mov.u64 	%rd365, __cudart_i2opi_f;
	mov.b32 	%r369, %f23;
	shl.b32 	%r370, %r369, 8;
	or.b32  	%r371, %r370, -2147483648;
	mov.u64 	%rd366, %rd5;
$L__BB4_39:
	.pragma "nounroll";
	ld.global.nc.u32 	%r368, [%rd365];
	mad.wide.u32 	%rd207, %r368, %r371, %rd367;
	shr.u64 	%rd367, %rd207, 32;
	st.local.u32 	[%rd366], %rd207;
	add.s32 	%r731, %r731, 1;
	add.s64 	%rd366, %rd366, 4;
	add.s64 	%rd365, %rd365, 4;
	setp.ne.s32 	%p42, %r731, 6;
	@%p42 bra 	$L__BB4_39;
	mov.b32 	%r372, %f23;
	shr.u32 	%r373, %r372, 23;
	st.local.u32 	[%rd5+24], %rd367;
	and.b32  	%r65, %r373, 31;
	and.b32  	%r374, %r373, 224;
	add.s32 	%r375, %r374, -128;
	shr.u32 	%r376, %r375, 5;
	mul.wide.u32 	%rd208, %r376, 4;
	sub.s64 	%rd48, %rd5, %rd208;
	ld.local.u32 	%r732, [%rd48+24];
	ld.local.u32 	%r733, [%rd48+20];
	setp.eq.s32 	%p43, %r65, 0;
	@%p43 bra 	$L__BB4_42;
	shf.l.wrap.b32 	%r732, %r733, %r732, %r65;
	ld.local.u32 	%r377, [%rd48+16];
	shf.l.wrap.b32 	%r733, %r377, %r733, %r65;
$L__BB4_42:
	shr.u32 	%r378, %r732, 30;
	shf.l.wrap.b32 	%r379, %r733, %r732, 2;
	shl.b32 	%r380, %r733, 2;
	shr.u32 	%r381, %r379, 31;
	add.s32 	%r382, %r381, %r378;
	neg.s32 	%r383, %r382;
	mov.b32 	%r384, %f23;
	setp.lt.s32 	%p44, %r384, 0;
	selp.b32 	%r734, %r383, %r382, %p44;
	xor.b32  	%r385, %r379, %r384;
	shr.s32 	%r386, %r379, 31;
	xor.b32  	%r387, %r386, %r379;
	xor.b32  	%r388, %r386, %r380;
	cvt.u64.u32 	%rd209, %r387;
	shl.b64 	%rd210, %rd209, 32;
	cvt.u64.u32 	%rd211, %r388;
	or.b64  	%rd212, %rd210, %rd211;
	cvt.rn.f64.s64 	%fd26, %rd212;
	mul.f64 	%fd27, %fd26, 0d3BF921FB54442D19;
	cvt.rn.f32.f64 	%f181, %fd27;
	neg.f32 	%f182, %f181;
	setp.lt.s32 	%p45, %r385, 0;
	selp.f32 	%f439, %f182, %f181, %p45;
	bra.uni 	$L__BB4_44;
$L__BB4_43:
	mov.f32 	%f183, 0f00000000;
	mul.rn.f32 	%f439, %f23, %f183;
	mov.b32 	%r734, 0;
$L__BB4_44:
	mul.rn.f32 	%f184, %f439, %f439;
	and.b32  	%r390, %r734, 1;
	setp.eq.b32 	%p46, %r390, 1;
	selp.f32 	%f185, 0f3F800000, %f439, %p46;
	fma.rn.f32 	%f186, %f184, %f185, 0f00000000;
	fma.rn.f32 	%f187, %f184, 0f37CBAC00, 0fBAB607ED;
	selp.f32 	%f188, %f187, 0fB94D4153, %p46;
	selp.f32 	%f189, 0f3D2AAABB, 0f3C0885E4, %p46;
	fma.rn.f32 	%f190, %f188, %f184, %f189;
	selp.f32 	%f191, 0fBEFFFFFF, 0fBE2AAAA8, %p46;
	fma.rn.f32 	%f192, %f190, %f184, %f191;
	fma.rn.f32 	%f193, %f192, %f186, %f185;
	and.b32  	%r391, %r734, 2;
	setp.eq.s32 	%p47, %r391, 0;
	mov.f32 	%f194, 0f00000000;
	sub.f32 	%f195, %f194, %f193;
	selp.f32 	%f29, %f193, %f195, %p47;
	mov.u32 	%r738, %r786;
	mov.f32 	%f440, %f452;
	@%p1 bra 	$L__BB4_50;
	mov.b64 	%rd370, 0;
	mov.b32 	%r735, 0;
	mov.u64 	%rd368, __cudart_i2opi_f;
	shl.b32 	%r394, %r2, 8;
	or.b32  	%r395, %r394, -2147483648;
	mov.u64 	%rd369, %rd4;
$L__BB4_46:
	.pragma "nounroll";
	ld.global.nc.u32 	%r393, [%rd368];
	mad.wide.u32 	%rd215, %r393, %r395, %rd370;
	shr.u64 	%rd370, %rd215, 32;
	st.local.u32 	[%rd369], %rd215;
	add.s32 	%r735, %r735, 1;
	add.s64 	%rd369, %rd369, 4;
	add.s64 	%rd368, %rd368, 4;
	setp.ne.s32 	%p48, %r735, 6;
	@%p48 bra 	$L__BB4_46;
	setp.eq.s32 	%p49, %r3, 0;
	st.local.u32 	[%rd4+24], %rd370;
	shr.u32 	%r396, %r2, 23;
	and.b32  	%r397, %r396, 224;
	add.s32 	%r398, %r397, -128;
	shr.u32 	%r399, %r398, 5;
	mul.wide.u32 	%rd216, %r399, 4;
	sub.s64 	%rd55, %rd4, %rd216;
	ld.local.u32 	%r736, [%rd55+24];
	ld.local.u32 	%r737, [%rd55+20];
	@%p49 bra 	$L__BB4_49;
	shf.l.wrap.b32 	%r736, %r737, %r736, %r3;
	ld.local.u32 	%r400, [%rd55+16];
	shf.l.wrap.b32 	%r737, %r400, %r737, %r3;
$L__BB4_49:
	setp.lt.s32 	%p50, %r2, 0;
	shr.u32 	%r401, %r736, 30;
	shf.l.wrap.b32 	%r402, %r737, %r736, 2;
	shl.b32 	%r403, %r737, 2;
	shr.u32 	%r404, %r402, 31;
	add.s32 	%r405, %r404, %r401;
	neg.s32 	%r406, %r405;
	selp.b32 	%r738, %r406, %r405, %p50;
	xor.b32  	%r407, %r402, %r2;
	shr.s32 	%r408, %r402, 31;
	xor.b32  	%r409, %r408, %r402;
	xor.b32  	%r410, %r408, %r403;
	cvt.u64.u32 	%rd217, %r409;
	shl.b64 	%rd218, %rd217, 32;
	cvt.u64.u32 	%rd219, %r410;
	or.b64  	%rd220, %rd218, %rd219;
	cvt.rn.f64.s64 	%fd28, %rd220;
	mul.f64 	%fd29, %fd28, 0d3BF921FB54442D19;
	cvt.rn.f32.f64 	%f196, %fd29;
	neg.f32 	%f197, %f196;
	setp.lt.s32 	%p51, %r407, 0;
	selp.f32 	%f440, %f197, %f196, %p51;
$L__BB4_50:
	ld.param.u64 	%rd345, [_Z10to3d_pointPfS__param_1];
	setp.ltu.f32 	%p52, %f25, 0f47CE4780;
	add.s32 	%r411, %r738, 1;
	mul.rn.f32 	%f198, %f440, %f440;
	and.b32  	%r412, %r738, 1;
	setp.eq.b32 	%p53, %r412, 1;
	selp.f32 	%f199, %f440, 0f3F800000, %p53;
	fma.rn.f32 	%f200, %f198, %f199, 0f00000000;
	fma.rn.f32 	%f201, %f198, 0f37CBAC00, 0fBAB607ED;
	selp.f32 	%f202, 0fB94D4153, %f201, %p53;
	selp.f32 	%f203, 0f3C0885E4, 0f3D2AAABB, %p53;
	fma.rn.f32 	%f204, %f202, %f198, %f203;
	selp.f32 	%f205, 0fBE2AAAA8, 0fBEFFFFFF, %p53;
	fma.rn.f32 	%f206, %f204, %f198, %f205;
	fma.rn.f32 	%f207, %f206, %f200, %f199;
	and.b32  	%r413, %r411, 2;
	setp.eq.s32 	%p54, %r413, 0;
	mov.f32 	%f208, 0f00000000;
	sub.f32 	%f209, %f208, %f207;
	selp.f32 	%f210, %f207, %f209, %p54;
	mul.f32 	%f211, %f22, %f29;
	mul.f32 	%f212, %f211, %f210;
	mov.u32 	%r414, %nctaid.x;
	shl.b32 	%r415, %r414, 8;
	add.s32 	%r416, %r4, %r415;
	shl.b32 	%r417, %r416, 2;
	cvta.to.global.u64 	%rd221, %rd345;
	mul.wide.s32 	%rd222, %r417, 4;
	add.s64 	%rd223, %rd221, %rd222;
	st.global.f32 	[%rd223], %f212;
	mov.u32 	%r742, %r750;
	mov.f32 	%f441, %f443;
	@%p52 bra 	$L__BB4_58;
	setp.eq.f32 	%p55, %f25, 0f7F800000;
	@%p55 bra 	$L__BB4_57;
	mov.b64 	%rd373, 0;
	mov.b32 	%r739, 0;
	mov.u64 	%rd371, __cudart_i2opi_f;
	mov.b32 	%r420, %f23;
	shl.b32 	%r421, %r420, 8;
	or.b32  	%r422, %r421, -2147483648;
	mov.u64 	%rd372, %rd3;
$L__BB4_53:
	.pragma "nounroll";
	ld.global.nc.u32 	%r419, [%rd371];
	mad.wide.u32 	%rd226, %r419, %r422, %rd373;
	shr.u64 	%rd373, %rd226, 32;
	st.local.u32 	[%rd372], %rd226;
	add.s32 	%r739, %r739, 1;
	add.s64 	%rd372, %rd372, 4;
	add.s64 	%rd371, %rd371, 4;
	setp.ne.s32 	%p56, %r739, 6;
	@%p56 bra 	$L__BB4_53;
	mov.b32 	%r423, %f23;
	shr.u32 	%r424, %r423, 23;
	st.local.u32 	[%rd3+24], %rd373;
	and.b32  	%r86, %r424, 31;
	and.b32  	%r425, %r424, 224;
	add.s32 	%r426, %r425, -128;
	shr.u32 	%r427, %r426, 5;
	mul.wide.u32 	%rd227, %r427, 4;
	sub.s64 	%rd62, %rd3, %rd227;
	ld.local.u32 	%r740, [%rd62+24];
	ld.local.u32 	%r741, [%rd62+20];
	setp.eq.s32 	%p57, %r86, 0;
	@%p57 bra 	$L__BB4_56;
	shf.l.wrap.b32 	%r740, %r741, %r740, %r86;
	ld.local.u32 	%r428, [%rd62+16];
	shf.l.wrap.b32 	%r741, %r428, %r741, %r86;
$L__BB4_56:
	shr.u32 	%r429, %r740, 30;
	shf.l.wrap.b32 	%r430, %r741, %r740, 2;
	shl.b32 	%r431, %r741, 2;
	shr.u32 	%r432, %r430, 31;
	add.s32 	%r433, %r432, %r429;
	neg.s32 	%r434, %r433;
	mov.b32 	%r435, %f23;
	setp.lt.s32 	%p58, %r435, 0;
	selp.b32 	%r742, %r434, %r433, %p58;
	xor.b32  	%r436, %r430, %r435;
	shr.s32 	%r437, %r430, 31;
	xor.b32  	%r438, %r437, %r430;
	xor.b32  	%r439, %r437, %r431;
	cvt.u64.u32 	%rd228, %r438;
	shl.b64 	%rd229, %rd228, 32;
	cvt.u64.u32 	%rd230, %r439;
	or.b64  	%rd231, %rd229, %rd230;
	cvt.rn.f64.s64 	%fd30, %rd231;
	mul.f64 	%fd31, %fd30, 0d3BF921FB54442D19;
	cvt.rn.f32.f64 	%f213, %fd31;
	neg.f32 	%f214, %f213;
	setp.lt.s32 	%p59, %r436, 0;
	selp.f32 	%f441, %f214, %f213, %p59;
	bra.uni 	$L__BB4_58;
$L__BB4_57:
	mov.f32 	%f215, 0f00000000;
	mul.rn.f32 	%f441, %f23, %f215;
	mov.b32 	%r742, 0;
$L__BB4_58:
	mul.rn.f32 	%f216, %f441, %f441;
	and.b32  	%r441, %r742, 1;
	setp.eq.b32 	%p60, %r441, 1;
	selp.f32 	%f217, 0f3F800000, %f441, %p60;
	fma.rn.f32 	%f218, %f216, %f217, 0f00000000;
	fma.rn.f32 	%f219, %f216, 0f37CBAC00, 0fBAB607ED;
	selp.f32 	%f220, %f219, 0fB94D4153, %p60;
	selp.f32 	%f221, 0f3D2AAABB, 0f3C0885E4, %p60;
	fma.rn.f32 	%f222, %f220, %f216, %f221;
	selp.f32 	%f223, 0fBEFFFFFF, 0fBE2AAAA8, %p60;
	fma.rn.f32 	%f224, %f222, %f216, %f223;
	fma.rn.f32 	%f225, %f224, %f218, %f217;
	and.b32  	%r442, %r742, 2;
	setp.eq.s32 	%p61, %r442, 0;
	mov.f32 	%f226, 0f00000000;
	sub.f32 	%f227, %f226, %f225;
	selp.f32 	%f35, %f225, %f227, %p61;
	mov.u32 	%r746, %r786;
	mov.f32 	%f442, %f452;
	@%p1 bra 	$L__BB4_64;
	mov.b64 	%rd376, 0;
	mov.b32 	%r743, 0;
	mov.u64 	%rd374, __cudart_i2opi_f;
	shl.b32 	%r445, %r2, 8;
	or.b32  	%r446, %r445, -2147483648;
	mov.u64 	%rd375, %rd2;
$L__BB4_60:
	.pragma "nounroll";
	ld.global.nc.u32 	%r444, [%rd374];
	mad.wide.u32 	%rd234, %r444, %r446, %rd376;
	shr.u64 	%rd376, %rd234, 32;
	st.local.u32 	[%rd375], %rd234;
	add.s32 	%r743, %r743, 1;
	add.s64 	%rd375, %rd375, 4;
	add.s64 	%rd374, %rd374, 4;
	setp.ne.s32 	%p62, %r743, 6;
	@%p62 bra 	$L__BB4_60;
	setp.eq.s32 	%p63, %r3, 0;
	st.local.u32 	[%rd2+24], %rd376;
	ld.local.u32 	%r744, [%rd27+24];
	ld.local.u32 	%r745, [%rd27+20];
	@%p63 bra 	$L__BB4_63;
	shf.l.wrap.b32 	%r744, %r745, %r744, %r3;
	ld.local.u32 	%r447, [%rd27+16];
	shf.l.wrap.b32 	%r745, %r447, %r745, %r3;
$L__BB4_63:
	setp.lt.s32 	%p64, %r2, 0;
	shr.u32 	%r448, %r744, 30;
	shf.l.wrap.b32 	%r449, %r745, %r744, 2;
	shl.b32 	%r450, %r745, 2;
	shr.u32 	%r451, %r449, 31;
	add.s32 	%r452, %r451, %r448;
	neg.s32 	%r453, %r452;
	selp.b32 	%r746, %r453, %r452, %p64;
	xor.b32  	%r454, %r449, %r2;
	shr.s32 	%r455, %r449, 31;
	xor.b32  	%r456, %r455, %r449;
	xor.b32  	%r457, %r455, %r450;
	cvt.u64.u32 	%rd235, %r456;
	shl.b64 	%rd236, %rd235, 32;
	cvt.u64.u32 	%rd237, %r457;
	or.b64  	%rd238, %rd236, %rd237;
	cvt.rn.f64.s64 	%fd32, %rd238;
	mul.f64 	%fd33, %fd32, 0d3BF921FB54442D19;
	cvt.rn.f32.f64 	%f228, %fd33;
	neg.f32 	%f229, %f228;
	setp.lt.s32 	%p65, %r454, 0;
	selp.f32 	%f442, %f229, %f228, %p65;
$L__BB4_64:
	ld.param.u64 	%rd346, [_Z10to3d_pointPfS__param_1];
	abs.f32 	%f38, %f23;
	setp.ltu.f32 	%p66, %f38, 0f47CE4780;
	mul.rn.f32 	%f230, %f442, %f442;
	and.b32  	%r458, %r746, 1;
	setp.eq.b32 	%p67, %r458, 1;
	selp.f32 	%f231, 0f3F800000, %f442, %p67;
	fma.rn.f32 	%f232, %f230, %f231, 0f00000000;
	fma.rn.f32 	%f233, %f230, 0f37CBAC00, 0fBAB607ED;
	selp.f32 	%f234, %f233, 0fB94D4153, %p67;
	selp.f32 	%f235, 0f3D2AAABB, 0f3C0885E4, %p67;
	fma.rn.f32 	%f236, %f234, %f230, %f235;
	selp.f32 	%f237, 0fBEFFFFFF, 0fBE2AAAA8, %p67;
	fma.rn.f32 	%f238, %f236, %f230, %f237;
	fma.rn.f32 	%f239, %f238, %f232, %f231;
	and.b32  	%r459, %r746, 2;
	setp.eq.s32 	%p68, %r459, 0;
	mov.f32 	%f240, 0f00000000;
	sub.f32 	%f241, %f240, %f239;
	selp.f32 	%f242, %f239, %f241, %p68;
	mul.f32 	%f243, %f22, %f35;
	mul.f32 	%f244, %f243, %f242;
	cvta.to.global.u64 	%rd239, %rd346;
	mov.u32 	%r460, %nctaid.x;
	shl.b32 	%r461, %r460, 8;
	add.s32 	%r462, %r4, %r461;
	shl.b32 	%r463, %r462, 2;
	mul.wide.s32 	%rd240, %r463, 4;
	add.s64 	%rd69, %rd239, %rd240;
	st.global.f32 	[%rd69+4], %f244;
	@%p66 bra 	$L__BB4_72;
	setp.eq.f32 	%p69, %f38, 0f7F800000;
	@%p69 bra 	$L__BB4_71;
	mov.b32 	%r105, %f23;
	mov.b64 	%rd379, 0;
	mov.b32 	%r747, 0;
	mov.u64 	%rd377, __cudart_i2opi_f;
	shl.b32 	%r466, %r105, 8;
	or.b32  	%r467, %r466, -2147483648;
	mov.u64 	%rd378, %rd1;
$L__BB4_67:
	.pragma "nounroll";
	ld.global.nc.u32 	%r465, [%rd377];
	mad.wide.u32 	%rd243, %r465, %r467, %rd379;
	shr.u64 	%rd379, %rd243, 32;
	st.local.u32 	[%rd378], %rd243;
	add.s32 	%r747, %r747, 1;
	add.s64 	%rd378, %rd378, 4;
	add.s64 	%rd377, %rd377, 4;
	setp.ne.s32 	%p70, %r747, 6;
	@%p70 bra 	$L__BB4_67;
	shr.u32 	%r468, %r105, 23;
	st.local.u32 	[%rd1+24], %rd379;
	and.b32  	%r108, %r468, 31;
	and.b32  	%r469, %r468, 224;
	add.s32 	%r470, %r469, -128;
	shr.u32 	%r471, %r470, 5;
	mul.wide.u32 	%rd244, %r471, 4;
	sub.s64 	%rd76, %rd1, %rd244;
	ld.local.u32 	%r748, [%rd76+24];
	ld.local.u32 	%r749, [%rd76+20];
	setp.eq.s32 	%p71, %r108, 0;
	@%p71 bra 	$L__BB4_70;
	shf.l.wrap.b32 	%r748, %r749, %r748, %r108;
	ld.local.u32 	%r472, [%rd76+16];
	shf.l.wrap.b32 	%r749, %r472, %r749, %r108;
$L__BB4_70:
	shr.u32 	%r473, %r748, 30;
	shf.l.wrap.b32 	%r474, %r749, %r748, 2;
	shl.b32 	%r475, %r749, 2;
	shr.u32 	%r476, %r474, 31;
	add.s32 	%r477, %r476, %r473;
	neg.s32 	%r478, %r477;
	setp.lt.s32 	%p72, %r105, 0;
	selp.b32 	%r750, %r478, %r477, %p72;
	xor.b32  	%r479, %r474, %r105;
	shr.s32 	%r480, %r474, 31;
	xor.b32  	%r481, %r480, %r474;
	xor.b32  	%r482, %r480, %r475;
	cvt.u64.u32 	%rd245, %r481;
	shl.b64 	%rd246, %rd245, 32;
	cvt.u64.u32 	%rd247, %r482;
	or.b64  	%rd248, %rd246, %rd247;
	cvt.rn.f64.s64 	%fd34, %rd248;
	mul.f64 	%fd35, %fd34, 0d3BF921FB54442D19;
	cvt.rn.f32.f64 	%f245, %fd35;
	neg.f32 	%f246, %f245;
	setp.lt.s32 	%p73, %r479, 0;
	selp.f32 	%f443, %f246, %f245, %p73;
	bra.uni 	$L__BB4_72;
$L__BB4_71:
	mov.f32 	%f247, 0f00000000;
	mul.rn.f32 	%f443, %f23, %f247;
	mov.b32 	%r750, 0;
$L__BB4_72:
	ld.param.u64 	%rd341, [_Z10to3d_pointPfS__param_0];
	add.s32 	%r484, %r750, 1;
	mul.rn.f32 	%f248, %f443, %f443;
	and.b32  	%r485, %r750, 1;
	setp.eq.b32 	%p74, %r485, 1;
	selp.f32 	%f249, %f443, 0f3F800000, %p74;
	fma.rn.f32 	%f250, %f248, %f249, 0f00000000;
	fma.rn.f32 	%f251, %f248, 0f37CBAC00, 0fBAB607ED;
	selp.f32 	%f252, 0fB94D4153, %f251, %p74;
	selp.f32 	%f253, 0f3C0885E4, 0f3D2AAABB, %p74;
	fma.rn.f32 	%f254, %f252, %f248, %f253;
	selp.f32 	%f255, 0fBE2AAAA8, 0fBEFFFFFF, %p74;
	fma.rn.f32 	%f256, %f254, %f248, %f255;
	fma.rn.f32 	%f257, %f256, %f250, %f249;
	and.b32  	%r486, %r484, 2;
	setp.eq.s32 	%p75, %r486, 0;
	mov.f32 	%f258, 0f00000000;
	sub.f32 	%f259, %f258, %f257;
	selp.f32 	%f260, %f257, %f259, %p75;
	mul.f32 	%f261, %f22, %f260;
	st.global.f32 	[%rd69+8], %f261;
	mov.b32 	%r487, 1065353216;
	st.global.u32 	[%rd69+12], %r487;
	add.s32 	%r488, %r1, 16;
	mov.u32 	%r489, %nctaid.x;
	shl.b32 	%r490, %r489, 9;
	add.s32 	%r117, %r4, %r490;
	cvta.to.global.u64 	%rd249, %rd341;
	mul.wide.s32 	%rd250, %r117, 4;
	add.s64 	%rd251, %rd249, %rd250;
	ld.global.f32 	%f262, [%rd251];
	mul.f32 	%f42, %f262, 0f43000000;
	cvt.rn.f64.u32 	%fd36, %r488;
	add.f64 	%fd37, %fd36, 0d3FE0000000000000;
	div.rn.f64 	%fd38, %fd37, %fd1;
	mul.f64 	%fd39, %fd38, 0d400921FB54442D18;
	cvt.rn.f32.f64 	%f43, %fd39;
	mul.f32 	%f263, %f43, 0f3F22F983;
	cvt.rni.s32.f32 	%r770, %f263;
	cvt.rn.f32.s32 	%f264, %r770;
	fma.rn.f32 	%f265, %f264, 0fBFC90FDA, %f43;
	fma.rn.f32 	%f266, %f264, 0fB3A22168, %f265;
	fma.rn.f32 	%f448, %f264, 0fA7C234C5, %f266;
	abs.f32 	%f45, %f43;
	setp.ltu.f32 	%p76, %f45, 0f47CE4780;
	mov.u32 	%r754, %r770;
	mov.f32 	%f444, %f448;
	@%p76 bra 	$L__BB4_80;
	setp.eq.f32 	%p77, %f45, 0f7F800000;
	@%p77 bra 	$L__BB4_79;
	mov.b64 	%rd382, 0;
	mov.b32 	%r751, 0;
	mov.u64 	%rd380, __cudart_i2opi_f;
	mov.b32 	%r493, %f43;
	shl.b32 	%r494, %r493, 8;
	or.b32  	%r495, %r494, -2147483648;
	mov.u64 	%rd381, %rd5;
$L__BB4_75:
	.pragma "nounroll";
	ld.global.nc.u32 	%r492, [%rd380];
	mad.wide.u32 	%rd254, %r492, %r495, %rd382;
	shr.u64 	%rd382, %rd254, 32;
	st.local.u32 	[%rd381], %rd254;
	add.s32 	%r751, %r751, 1;
	add.s64 	%rd381, %rd381, 4;
	add.s64 	%rd380, %rd380, 4;
	setp.ne.s32 	%p78, %r751, 6;
	@%p78 bra 	$L__BB4_75;
	mov.b32 	%r496, %f43;
	shr.u32 	%r497, %r496, 23;
	st.local.u32 	[%rd5+24], %rd382;
	and.b32  	%r121, %r497, 31;
	and.b32  	%r498, %r497, 224;
	add.s32 	%r499, %r498, -128;
	shr.u32 	%r500, %r499, 5;
	mul.wide.u32 	%rd255, %r500, 4;
	sub.s64 	%rd83, %rd5, %rd255;
	ld.local.u32 	%r752, [%rd83+24];
	ld.local.u32 	%r753, [%rd83+20];
	setp.eq.s32 	%p79, %r121, 0;
	@%p79 bra 	$L__BB4_78;
	shf.l.wrap.b32 	%r752, %r753, %r752, %r121;
	ld.local.u32 	%r501, [%rd83+16];
	shf.l.wrap.b32 	%r753, %r501, %r753, %r121;
$L__BB4_78:
	shr.u32 	%r502, %r752, 30;
	shf.l.wrap.b32 	%r503, %r753, %r752, 2;
	shl.b32 	%r504, %r753, 2;
	shr.u32 	%r505, %r503, 31;
	add.s32 	%r506, %r505, %r502;
	neg.s32 	%r507, %r506;
	mov.b32 	%r508, %f43;
	setp.lt.s32 	%p80, %r508, 0;
	selp.b32 	%r754, %r507, %r506, %p80;
	xor.b32  	%r509, %r503, %r508;
	shr.s32 	%r510, %r503, 31;
	xor.b32  	%r511, %r510, %r503;
	xor.b32  	%r512, %r510, %r504;
	cvt.u64.u32 	%rd256, %r511;
	shl.b64 	%rd257, %rd256, 32;
	cvt.u64.u32 	%rd258, %r512;
	or.b64  	%rd259, %rd257, %rd258;
	cvt.rn.f64.s64 	%fd40, %rd259;
	mul.f64 	%fd41, %fd40, 0d3BF921FB54442D19;
	cvt.rn.f32.f64 	%f267, %fd41;
	neg.f32 	%f268, %f267;
	setp.lt.s32 	%p81, %r509, 0;
	selp.f32 	%f444, %f268, %f267, %p81;
	bra.uni 	$L__BB4_80;
$L__BB4_79:
	mov.f32 	%f269, 0f00000000;
	mul.rn.f32 	%f444, %f43, %f269;
	mov.b32 	%r754, 0;
$L__BB4_80:
	mul.rn.f32 	%f270, %f444, %f444;
	and.b32  	%r514, %r754, 1;
	setp.eq.b32 	%p82, %r514, 1;
	selp.f32 	%f271, 0f3F800000, %f444, %p82;
	fma.rn.f32 	%f272, %f270, %f271, 0f00000000;
	fma.rn.f32 	%f273, %f270, 0f37CBAC00, 0fBAB607ED;
	selp.f32 	%f274, %f273, 0fB94D4153, %p82;
	selp.f32 	%f275, 0f3D2AAABB, 0f3C0885E4, %p82;
	fma.rn.f32 	%f276, %f274, %f270, %f275;
	selp.f32 	%f277, 0fBEFFFFFF, 0fBE2AAAA8, %p82;
	fma.rn.f32 	%f278, %f276, %f270, %f277;
	fma.rn.f32 	%f279, %f278, %f272, %f271;
	and.b32  	%r515, %r754, 2;
	setp.eq.s32 	%p83, %r515, 0;
	mov.f32 	%f280, 0f00000000;
	sub.f32 	%f281, %f280, %f279;
	selp.f32 	%f49, %f279, %f281, %p83;
	mov.u32 	%r758, %r786;
	mov.f32 	%f445, %f452;
	@%p1 bra 	$L__BB4_86;
	mov.b64 	%rd385, 0;
	mov.b32 	%r755, 0;
	mov.u64 	%rd383, __cudart_i2opi_f;
	shl.b32 	%r518, %r2, 8;
	or.b32  	%r519, %r518, -2147483648;
	mov.u64 	%rd384, %rd4;
$L__BB4_82:
	.pragma "nounroll";
	ld.global.nc.u32 	%r517, [%rd383];
	mad.wide.u32 	%rd262, %r517, %r519, %rd385;
	shr.u64 	%rd385, %rd262, 32;
	st.local.u32 	[%rd384], %rd262;
	add.s32 	%r755, %r755, 1;
	add.s64 	%rd384, %rd384, 4;
	add.s64 	%rd383, %rd383, 4;
	setp.ne.s32 	%p84, %r755, 6;
	@%p84 bra 	$L__BB4_82;
	setp.eq.s32 	%p85, %r3, 0;
	st.local.u32 	[%rd4+24], %rd385;
	shr.u32 	%r520, %r2, 23;
	and.b32  	%r521, %r520, 224;
	add.s32 	%r522, %r521, -128;
	shr.u32 	%r523, %r522, 5;
	mul.wide.u32 	%rd263, %r523, 4;
	sub.s64 	%rd90, %rd4, %rd263;
	ld.local.u32 	%r756, [%rd90+24];
	ld.local.u32 	%r757, [%rd90+20];
	@%p85 bra 	$L__BB4_85;
	shf.l.wrap.b32 	%r756, %r757, %r756, %r3;
	ld.local.u32 	%r524, [%rd90+16];
	shf.l.wrap.b32 	%r757, %r524, %r757, %r3;
$L__BB4_85:
	setp.lt.s32 	%p86, %r2, 0;
	shr.u32 	%r525, %r756, 30;
	shf.l.wrap.b32 	%r526, %r757, %r756, 2;
	shl.b32 	%r527, %r757, 2;
	shr.u32 	%r528, %r526, 31;
	add.s32 	%r529, %r528, %r525;
	neg.s32 	%r530, %r529;
	selp.b32 	%r758, %r530, %r529, %p86;
	xor.b32  	%r531, %r526, %r2;
	shr.s32 	%r532, %r526, 31;
	xor.b32  	%r533, %r532, %r526;
	xor.b32  	%r534, %r532, %r527;
	cvt.u64.u32 	%rd264, %r533;
	shl.b64 	%rd265, %rd264, 32;
	cvt.u64.u32 	%rd266, %r534;
	or.b64  	%rd267, %rd265, %rd266;
	cvt.rn.f64.s64 	%fd42, %rd267;
	mul.f64 	%fd43, %fd42, 0d3BF921FB54442D19;
	cvt.rn.f32.f64 	%f282, %fd43;
	neg.f32 	%f283, %f282;
	setp.lt.s32 	%p87, %r531, 0;
	selp.f32 	%f445, %f283, %f282, %p87;
$L__BB4_86:
	ld.param.u64 	%rd347, [_Z10to3d_pointPfS__param_1];
	setp.ltu.f32 	%p88, %f45, 0f47CE4780;
	add.s32 	%r535, %r758, 1;
	mul.rn.f32 	%f284, %f445, %f445;
	and.b32  	%r536, %r758, 1;
	setp.eq.b32 	%p89, %r536, 1;
	selp.f32 	%f285, %f445, 0f3F800000, %p89;
	fma.rn.f32 	%f286, %f284, %f285, 0f00000000;
	fma.rn.f32 	%f287, %f284, 0f37CBAC00, 0fBAB607ED;
	selp.f32 	%f288, 0fB94D4153, %f287, %p89;
	selp.f32 	%f289, 0f3C0885E4, 0f3D2AAABB, %p89;
	fma.rn.f32 	%f290, %f288, %f284, %f289;
	selp.f32 	%f291, 0fBE2AAAA8, 0fBEFFFFFF, %p89;
	fma.rn.f32 	%f292, %f290, %f284, %f291;
	fma.rn.f32 	%f293, %f292, %f286, %f285;
	and.b32  	%r537, %r535, 2;
	setp.eq.s32 	%p90, %r537, 0;
	mov.f32 	%f294, 0f00000000;
	sub.f32 	%f295, %f294, %f293;
	selp.f32 	%f296, %f293, %f295, %p90;
	mul.f32 	%f297, %f42, %f49;
	mul.f32 	%f298, %f297, %f296;
	shl.b32 	%r538, %r117, 2;
	cvta.to.global.u64 	%rd268, %rd347;
	mul.wide.s32 	%rd269, %r538, 4;
	add.s64 	%rd270, %rd268, %rd269;
	st.global.f32 	[%rd270], %f298;
	mov.u32 	%r762, %r770;
	mov.f32 	%f446, %f448;
	@%p88 bra 	$L__BB4_94;
	setp.eq.f32 	%p91, %f45, 0f7F800000;
	@%p91 bra 	$L__BB4_93;
	mov.b64 	%rd388, 0;
	mov.b32 	%r759, 0;
	mov.u64 	%rd386, __cudart_i2opi_f;
	mov.b32 	%r541, %f43;
	shl.b32 	%r542, %r541, 8;
	or.b32  	%r543, %r542, -2147483648;
	mov.u64 	%rd387, %rd3;
$L__BB4_89:
	.pragma "nounroll";
	ld.global.nc.u32 	%r540, [%rd386];
	mad.wide.u32 	%rd273, %r540, %r543, %rd388;
	shr.u64 	%rd388, %rd273, 32;
	st.local.u32 	[%rd387], %rd273;
	add.s32 	%r759, %r759, 1;
	add.s64 	%rd387, %rd387, 4;
	add.s64 	%rd386, %rd386, 4;
	setp.ne.s32 	%p92, %r759, 6;
	@%p92 bra 	$L__BB4_89;
	mov.b32 	%r544, %f43;
	shr.u32 	%r545, %r544, 23;
	st.local.u32 	[%rd3+24], %rd388;
	and.b32  	%r142, %r545, 31;
	and.b32  	%r546, %r545, 224;
	add.s32 	%r547, %r546, -128;
	shr.u32 	%r548, %r547, 5;
	mul.wide.u32 	%rd274, %r548, 4;
	sub.s64 	%rd97, %rd3, %rd274;
	ld.local.u32 	%r760, [%rd97+24];
	ld.local.u32 	%r761, [%rd97+20];
	setp.eq.s32 	%p93, %r142, 0;
	@%p93 bra 	$L__BB4_92;
	shf.l.wrap.b32 	%r760, %r761, %r760, %r142;
	ld.local.u32 	%r549, [%rd97+16];
	shf.l.wrap.b32 	%r761, %r549, %r761, %r142;
$L__BB4_92:
	shr.u32 	%r550, %r760, 30;
	shf.l.wrap.b32 	%r551, %r761, %r760, 2;
	shl.b32 	%r552, %r761, 2;
	shr.u32 	%r553, %r551, 31;
	add.s32 	%r554, %r553, %r550;
	neg.s32 	%r555, %r554;
	mov.b32 	%r556, %f43;
	setp.lt.s32 	%p94, %r556, 0;
	selp.b32 	%r762, %r555, %r554, %p94;
	xor.b32  	%r557, %r551, %r556;
	shr.s32 	%r558, %r551, 31;
	xor.b32  	%r559, %r558, %r551;
	xor.b32  	%r560, %r558, %r552;
	cvt.u64.u32 	%rd275, %r559;
	shl.b64 	%rd276, %rd275, 32;
	cvt.u64.u32 	%rd277, %r560;
	or.b64  	%rd278, %rd276, %rd277;
	cvt.rn.f64.s64 	%fd44, %rd278;
	mul.f64 	%fd45, %fd44, 0d3BF921FB54442D19;
	cvt.rn.f32.f64 	%f299, %fd45;
	neg.f32 	%f300, %f299;
	setp.lt.s32 	%p95, %r557, 0;
	selp.f32 	%f446, %f300, %f299, %p95;
	bra.uni 	$L__BB4_94;
$L__BB4_93:
	mov.f32 	%f301, 0f00000000;
	mul.rn.f32 	%f446, %f43, %f301;
	mov.b32 	%r762, 0;
$L__BB4_94:
	mul.rn.f32 	%f302, %f446, %f446;
	and.b32  	%r562, %r762, 1;
	setp.eq.b32 	%p96, %r562, 1;
	selp.f32 	%f303, 0f3F800000, %f446, %p96;
	fma.rn.f32 	%f304, %f302, %f303, 0f00000000;
	fma.rn.f32 	%f305, %f302, 0f37CBAC00, 0fBAB607ED;
	selp.f32 	%f306, %f305, 0fB94D4153, %p96;
	selp.f32 	%f307, 0f3D2AAABB, 0f3C0885E4, %p96;
	fma.rn.f32 	%f308, %f306, %f302, %f307;
	selp.f32 	%f309, 0fBEFFFFFF, 0fBE2AAAA8, %p96;
	fma.rn.f32 	%f310, %f308, %f302, %f309;
	fma.rn.f32 	%f311, %f310, %f304, %f303;
	and.b32  	%r563, %r762, 2;
	setp.eq.s32 	%p97, %r563, 0;
	mov.f32 	%f312, 0f00000000;
	sub.f32 	%f313, %f312, %f311;
	selp.f32 	%f55, %f311, %f313, %p97;
	mov.u32 	%r766, %r786;
	mov.f32 	%f447, %f452;
	@%p1 bra 	$L__BB4_100;
	mov.b64 	%rd391, 0;
	mov.b32 	%r763, 0;
	mov.u64 	%rd389, __cudart_i2opi_f;
	shl.b32 	%r566, %r2, 8;
	or.b32  	%r567, %r566, -2147483648;
	mov.u64 	%rd390, %rd2;
$L__BB4_96:
	.pragma "nounroll";
	ld.global.nc.u32 	%r565, [%rd389];
	mad.wide.u32 	%rd281, %r565, %r567, %rd391;
	shr.u64 	%rd391, %rd281, 32;
	st.local.u32 	[%rd390], %rd281;
	add.s32 	%r763, %r763, 1;
	add.s64 	%rd390, %rd390, 4;
	add.s64 	%rd389, %rd389, 4;
	setp.ne.s32 	%p98, %r763, 6;
	@%p98 bra 	$L__BB4_96;
	setp.eq.s32 	%p99, %r3, 0;
	st.local.u32 	[%rd2+24], %rd391;
	ld.local.u32 	%r764, [%rd27+24];
	ld.local.u32 	%r765, [%rd27+20];
	@%p99 bra 	$L__BB4_99;
	shf.l.wrap.b32 	%r764, %r765, %r764, %r3;
	ld.local.u32 	%r568, [%rd27+16];
	shf.l.wrap.b32 	%r765, %r568, %r765, %r3;
$L__BB4_99:
	setp.lt.s32 	%p100, %r2, 0;
	shr.u32 	%r569, %r764, 30;
	shf.l.wrap.b32 	%r570, %r765, %r764, 2;
	shl.b32 	%r571, %r765, 2;
	shr.u32 	%r572, %r570, 31;
	add.s32 	%r573, %r572, %r569;
	neg.s32 	%r574, %r573;
	selp.b32 	%r766, %r574, %r573, %p100;
	xor.b32  	%r575, %r570, %r2;
	shr.s32 	%r576, %r570, 31;
	xor.b32  	%r577, %r576, %r570;
	xor.b32  	%r578, %r576, %r571;
	cvt.u64.u32 	%rd282, %r577;
	shl.b64 	%rd283, %rd282, 32;
	cvt.u64.u32 	%rd284, %r578;
	or.b64  	%rd285, %rd283, %rd284;
	cvt.rn.f64.s64 	%fd46, %rd285;
	mul.f64 	%fd47, %fd46, 0d3BF921FB54442D19;
	cvt.rn.f32.f64 	%f314, %fd47;
	neg.f32 	%f315, %f314;
	setp.lt.s32 	%p101, %r575, 0;
	selp.f32 	%f447, %f315, %f314, %p101;
$L__BB4_100:
	ld.param.u64 	%rd348, [_Z10to3d_pointPfS__param_1];
	setp.ltu.f32 	%p102, %f45, 0f47CE4780;
	mul.rn.f32 	%f316, %f447, %f447;
	and.b32  	%r579, %r766, 1;
	setp.eq.b32 	%p103, %r579, 1;
	selp.f32 	%f317, 0f3F800000, %f447, %p103;
	fma.rn.f32 	%f318, %f316, %f317, 0f00000000;
	fma.rn.f32 	%f319, %f316, 0f37CBAC00, 0fBAB607ED;
	selp.f32 	%f320, %f319, 0fB94D4153, %p103;
	selp.f32 	%f321, 0f3D2AAABB, 0f3C0885E4, %p103;
	fma.rn.f32 	%f322, %f320, %f316, %f321;
	selp.f32 	%f323, 0fBEFFFFFF, 0fBE2AAAA8, %p103;
	fma.rn.f32 	%f324, %f322, %f316, %f323;
	fma.rn.f32 	%f325, %f324, %f318, %f317;
	and.b32  	%r580, %r766, 2;
	setp.eq.s32 	%p104, %r580, 0;
	mov.f32 	%f326, 0f00000000;
	sub.f32 	%f327, %f326, %f325;
	selp.f32 	%f328, %f325, %f327, %p104;
	mul.f32 	%f329, %f42, %f55;
	mul.f32 	%f330, %f329, %f328;
	cvta.to.global.u64 	%rd286, %rd348;
	shl.b32 	%r581, %r117, 2;
	mul.wide.s32 	%rd287, %r581, 4;
	add.s64 	%rd104, %rd286, %rd287;
	st.global.f32 	[%rd104+4], %f330;
	@%p102 bra 	$L__BB4_108;
	setp.eq.f32 	%p105, %f45, 0f7F800000;
	@%p105 bra 	$L__BB4_107;
	mov.b32 	%r161, %f43;
	mov.b64 	%rd394, 0;
	mov.b32 	%r767, 0;
	mov.u64 	%rd392, __cudart_i2opi_f;
	shl.b32 	%r584, %r161, 8;
	or.b32  	%r585, %r584, -2147483648;
	mov.u64 	%rd393, %rd1;
$L__BB4_103:
	.pragma "nounroll";
	ld.global.nc.u32 	%r583, [%rd392];
	mad.wide.u32 	%rd290, %r583, %r585, %rd394;
	shr.u64 	%rd394, %rd290, 32;
	st.local.u32 	[%rd393], %rd290;
	add.s32 	%r767, %r767, 1;
	add.s64 	%rd393, %rd393, 4;
	add.s64 	%rd392, %rd392, 4;
	setp.ne.s32 	%p106, %r767, 6;
	@%p106 bra 	$L__BB4_103;
	shr.u32 	%r586, %r161, 23;
	st.local.u32 	[%rd1+24], %rd394;
	and.b32  	%r164, %r586, 31;
	and.b32  	%r587, %r586, 224;
	add.s32 	%r588, %r587, -128;
	shr.u32 	%r589, %r588, 5;
	mul.wide.u32 	%rd291, %r589, 4;
	sub.s64 	%rd111, %rd1, %rd291;
	ld.local.u32 	%r768, [%rd111+24];
	ld.local.u32 	%r769, [%rd111+20];
	setp.eq.s32 	%p107, %r164, 0;
	@%p107 bra 	$L__BB4_106;
	shf.l.wrap.b32 	%r768, %r769, %r768, %r164;
	ld.local.u32 	%r590, [%rd111+16];
	shf.l.wrap.b32 	%r769, %r590, %r769, %r164;
$L__BB4_106:
	shr.u32 	%r591, %r768, 30;
	shf.l.wrap.b32 	%r592, %r769, %r768, 2;
	shl.b32 	%r593, %r769, 2;
	shr.u32 	%r594, %r592, 31;
	add.s32 	%r595, %r594, %r591;
	neg.s32 	%r596, %r595;
	setp.lt.s32 	%p108, %r161, 0;
	selp.b32 	%r770, %r596, %r595, %p108;
	xor.b32  	%r597, %r592, %r161;
	shr.s32 	%r598, %r592, 31;
	xor.b32  	%r599, %r598, %r592;
	xor.b32  	%r600, %r598, %r593;
	cvt.u64.u32 	%rd292, %r599;
	shl.b64 	%rd293, %rd292, 32;
	cvt.u64.u32 	%rd294, %r600;
	or.b64  	%rd295, %rd293, %rd294;
	cvt.rn.f64.s64 	%fd48, %rd295;
	mul.f64 	%fd49, %fd48, 0d3BF921FB54442D19;
	cvt.rn.f32.f64 	%f331, %fd49;
	neg.f32 	%f332, %f331;
	setp.lt.s32 	%p109, %r597, 0;
	selp.f32 	%f448, %f332, %f331, %p109;
	bra.uni 	$L__BB4_108;
$L__BB4_107:
	mov.f32 	%f333, 0f00000000;
	mul.rn.f32 	%f448, %f43, %f333;
	mov.b32 	%r770, 0;
$L__BB4_108:
	ld.param.u64 	%rd342, [_Z10to3d_pointPfS__param_0];
	add.s32 	%r602, %r770, 1;
	mul.rn.f32 	%f334, %f448, %f448;
	and.b32  	%r603, %r770, 1;
	setp.eq.b32 	%p110, %r603, 1;
	selp.f32 	%f335, %f448, 0f3F800000, %p110;
	fma.rn.f32 	%f336, %f334, %f335, 0f00000000;
	fma.rn.f32 	%f337, %f334, 0f37CBAC00, 0fBAB607ED;
	selp.f32 	%f338, 0fB94D4153, %f337, %p110;
	selp.f32 	%f339, 0f3C0885E4, 0f3D2AAABB, %p110;
	fma.rn.f32 	%f340, %f338, %f334, %f339;
	selp.f32 	%f341, 0fBE2AAAA8, 0fBEFFFFFF, %p110;
	fma.rn.f32 	%f342, %f340, %f334, %f341;
	fma.rn.f32 	%f343, %f342, %f336, %f335;
	and.b32  	%r604, %r602, 2;
	setp.eq.s32 	%p111, %r604, 0;
	mov.f32 	%f344, 0f00000000;
	sub.f32 	%f345, %f344, %f343;
	selp.f32 	%f346, %f343, %f345, %p111;
	mul.f32 	%f347, %f42, %f346;
	st.global.f32 	[%rd104+8], %f347;
	mov.b32 	%r605, 1065353216;
	st.global.u32 	[%rd104+12], %r605;
	add.s32 	%r606, %r1, 24;
	mov.u32 	%r607, %nctaid.x;
	shl.b32 	%r608, %r607, 8;
	add.s32 	%r173, %r117, %r608;
	cvta.to.global.u64 	%rd296, %rd342;
	mul.wide.s32 	%rd297, %r173, 4;
	add.s64 	%rd298, %rd296, %rd297;
	ld.global.f32 	%f348, [%rd298];
	mul.f32 	%f61, %f348, 0f43000000;
	cvt.rn.f64.u32 	%fd50, %r606;
	add.f64 	%fd51, %fd50, 0d3FE0000000000000;
	div.rn.f64 	%fd52, %fd51, %fd1;
	mul.f64 	%fd53, %fd52, 0d400921FB54442D18;
	cvt.rn.f32.f64 	%f62, %fd53;
	mul.f32 	%f349, %f62, 0f3F22F983;
	cvt.rni.s32.f32 	%r790, %f349;
	cvt.rn.f32.s32 	%f350, %r790;
	fma.rn.f32 	%f351, %f350, 0fBFC90FDA, %f62;
	fma.rn.f32 	%f352, %f350, 0fB3A22168, %f351;
	fma.rn.f32 	%f453, %f350, 0fA7C234C5, %f352;
	abs.f32 	%f64, %f62;
	setp.ltu.f32 	%p112, %f64, 0f47CE4780;
	mov.u32 	%r774, %r790;
	mov.f32 	%f449, %f453;
	@%p112 bra 	$L__BB4_116;
	setp.eq.f32 	%p113, %f64, 0f7F800000;
	@%p113 bra 	$L__BB4_115;
	mov.b32 	%r175, %f62;
	shl.b32 	%r610, %r175, 8;
	or.b32  	%r176, %r610, -2147483648;
	mov.b64 	%rd397, 0;
	mov.b32 	%r771, 0;
	mov.u64 	%rd395, __cudart_i2opi_f;
	mov.u64 	%rd396, %rd5;
$L__BB4_111:
	.pragma "nounroll";
	ld.global.nc.u32 	%r611, [%rd395];
	mad.wide.u32 	%rd301, %r611, %r176, %rd397;
	shr.u64 	%rd397, %rd301, 32;
	st.local.u32 	[%rd396], %rd301;
	add.s32 	%r771, %r771, 1;
	add.s64 	%rd396, %rd396, 4;
	add.s64 	%rd395, %rd395, 4;
	setp.ne.s32 	%p114, %r771, 6;
	@%p114 bra 	$L__BB4_111;
	shr.u32 	%r612, %r175, 23;
	st.local.u32 	[%rd5+24], %rd397;
	and.b32  	%r179, %r612, 31;
	and.b32  	%r613, %r612, 224;
	add.s32 	%r614, %r613, -128;
	shr.u32 	%r615, %r614, 5;
	mul.wide.u32 	%rd302, %r615, 4;
	sub.s64 	%rd118, %rd5, %rd302;
	ld.local.u32 	%r772, [%rd118+24];
	ld.local.u32 	%r773, [%rd118+20];
	setp.eq.s32 	%p115, %r179, 0;
	@%p115 bra 	$L__BB4_114;
	shf.l.wrap.b32 	%r772, %r773, %r772, %r179;
	ld.local.u32 	%r616, [%rd118+16];
	shf.l.wrap.b32 	%r773, %r616, %r773, %r179;
$L__BB4_114:
	shr.u32 	%r617, %r772, 30;
	shf.l.wrap.b32 	%r618, %r773, %r772, 2;
	shl.b32 	%r619, %r773, 2;
	shr.u32 	%r620, %r618, 31;
	add.s32 	%r621, %r620, %r617;
	neg.s32 	%r622, %r621;
	setp.lt.s32 	%p116, %r175, 0;
	selp.b32 	%r774, %r622, %r621, %p116;
	xor.b32  	%r623, %r618, %r175;
	shr.s32 	%r624, %r618, 31;
	xor.b32  	%r625, %r624, %r618;
	xor.b32  	%r626, %r624, %r619;
	cvt.u64.u32 	%rd303, %r625;
	shl.b64 	%rd304, %rd303, 32;
	cvt.u64.u32 	%rd305, %r626;
	or.b64  	%rd306, %rd304, %rd305;
	cvt.rn.f64.s64 	%fd54, %rd306;
	mul.f64 	%fd55, %fd54, 0d3BF921FB54442D19;
	cvt.rn.f32.f64 	%f353, %fd55;
	neg.f32 	%f354, %f353;
	setp.lt.s32 	%p117, %r623, 0;
	selp.f32 	%f449, %f354, %f353, %p117;
	bra.uni 	$L__BB4_116;
$L__BB4_115:
	mov.f32 	%f355, 0f00000000;
	mul.rn.f32 	%f449, %f62, %f355;
	mov.b32 	%r774, 0;
$L__BB4_116:
	shl.b32 	%r628, %r2, 8;
	or.b32  	%r188, %r628, -2147483648;
	mul.rn.f32 	%f356, %f449, %f449;
	and.b32  	%r629, %r774, 1;
	setp.eq.b32 	%p118, %r629, 1;
	selp.f32 	%f357, 0f3F800000, %f449, %p118;
	fma.rn.f32 	%f358, %f356, %f357, 0f00000000;
	fma.rn.f32 	%f359, %f356, 0f37CBAC00, 0fBAB607ED;
	selp.f32 	%f360, %f359, 0fB94D4153, %p118;
	selp.f32 	%f361, 0f3D2AAABB, 0f3C0885E4, %p118;
	fma.rn.f32 	%f362, %f360, %f356, %f361;
	selp.f32 	%f363, 0fBEFFFFFF, 0fBE2AAAA8, %p118;
	fma.rn.f32 	%f364, %f362, %f356, %f363;
	fma.rn.f32 	%f365, %f364, %f358, %f357;
	and.b32  	%r630, %r774, 2;
	setp.eq.s32 	%p119, %r630, 0;
	mov.f32 	%f366, 0f00000000;
	sub.f32 	%f367, %f366, %f365;
	selp.f32 	%f68, %f365, %f367, %p119;
	mov.u32 	%r778, %r786;
	mov.f32 	%f450, %f452;
	@%p1 bra 	$L__BB4_122;
	mov.b64 	%rd400, 0;
	mov.b32 	%r775, 0;
	mov.u64 	%rd398, __cudart_i2opi_f;
	mov.u64 	%rd399, %rd4;
$L__BB4_118:
	.pragma "nounroll";
	ld.global.nc.u32 	%r632, [%rd398];
	mad.wide.u32 	%rd309, %r632, %r188, %rd400;
	shr.u64 	%rd400, %rd309, 32;
	st.local.u32 	[%rd399], %rd309;
	add.s32 	%r775, %r775, 1;
	add.s64 	%rd399, %rd399, 4;
	add.s64 	%rd398, %rd398, 4;
	setp.ne.s32 	%p120, %r775, 6;
	@%p120 bra 	$L__BB4_118;
	setp.eq.s32 	%p121, %r3, 0;
	st.local.u32 	[%rd4+24], %rd400;
	shr.u32 	%r633, %r2, 23;
	and.b32  	%r634, %r633, 224;
	add.s32 	%r635, %r634, -128;
	shr.u32 	%r636, %r635, 5;
	mul.wide.u32 	%rd310, %r636, 4;
	sub.s64 	%rd125, %rd4, %rd310;
	ld.local.u32 	%r776, [%rd125+24];
	ld.local.u32 	%r777, [%rd125+20];
	@%p121 bra 	$L__BB4_121;
	shf.l.wrap.b32 	%r776, %r777, %r776, %r3;
	ld.local.u32 	%r637, [%rd125+16];
	shf.l.wrap.b32 	%r777, %r637, %r777, %r3;
$L__BB4_121:
	setp.lt.s32 	%p122, %r2, 0;
	shr.u32 	%r638, %r776, 30;
	shf.l.wrap.b32 	%r639, %r777, %r776, 2;
	shl.b32 	%r640, %r777, 2;
	shr.u32 	%r641, %r639, 31;
	add.s32 	%r642, %r641, %r638;
	neg.s32 	%r643, %r642;
	selp.b32 	%r778, %r643, %r642, %p122;
	xor.b32  	%r644, %r639, %r2;
	shr.s32 	%r645, %r639, 31;
	xor.b32  	%r646, %r645, %r639;
	xor.b32  	%r647, %r645, %r640;
	cvt.u64.u32 	%rd311, %r646;
	shl.b64 	%rd312, %rd311, 32;
	cvt.u64.u32 	%rd313, %r647;
	or.b64  	%rd314, %rd312, %rd313;
	cvt.rn.f64.s64 	%fd56, %rd314;
	mul.f64 	%fd57, %fd56, 0d3BF921FB54442D19;
	cvt.rn.f32.f64 	%f368, %fd57;
	neg.f32 	%f369, %f368;
	setp.lt.s32 	%p123, %r644, 0;
	selp.f32 	%f450, %f369, %f368, %p123;
$L__BB4_122:
	ld.param.u64 	%rd349, [_Z10to3d_pointPfS__param_1];
	setp.ltu.f32 	%p124, %f64, 0f47CE4780;
	add.s32 	%r648, %r778, 1;
	mul.rn.f32 	%f370, %f450, %f450;
	and.b32  	%r649, %r778, 1;
	setp.eq.b32 	%p125, %r649, 1;
	selp.f32 	%f371, %f450, 0f3F800000, %p125;
	fma.rn.f32 	%f372, %f370, %f371, 0f00000000;
	fma.rn.f32 	%f373, %f370, 0f37CBAC00, 0fBAB607ED;
	selp.f32 	%f374, 0fB94D4153, %f373, %p125;
	selp.f32 	%f375, 0f3C0885E4, 0f3D2AAABB, %p125;
	fma.rn.f32 	%f376, %f374, %f370, %f375;
	selp.f32 	%f377, 0fBE2AAAA8, 0fBEFFFFFF, %p125;
	fma.rn.f32 	%f378, %f376, %f370, %f377;
	fma.rn.f32 	%f379, %f378, %f372, %f371;
	and.b32  	%r650, %r648, 2;
	setp.eq.s32 	%p126, %r650, 0;
	mov.f32 	%f380, 0f00000000;
	sub.f32 	%f381, %f380, %f379;
	selp.f32 	%f382, %f379, %f381, %p126;
	mul.f32 	%f383, %f61, %f68;
	mul.f32 	%f384, %f383, %f382;
	shl.b32 	%r651, %r173, 2;
	cvta.to.global.u64 	%rd315, %rd349;
	mul.wide.s32 	%rd316, %r651, 4;
	add.s64 	%rd126, %rd315, %rd316;
	st.global.f32 	[%rd126], %f384;
	mov.u32 	%r782, %r790;
	mov.f32 	%f451, %f453;
	@%p124 bra 	$L__BB4_130;
	setp.eq.f32 	%p127, %f64, 0f7F800000;
	@%p127 bra 	$L__BB4_129;
	mov.b32 	%r199, %f62;
	shl.b32 	%r653, %r199, 8;
	or.b32  	%r200, %r653, -2147483648;
	mov.b64 	%rd403, 0;
	mov.b32 	%r779, 0;
	mov.u64 	%rd401, __cudart_i2opi_f;
	mov.u64 	%rd402, %rd3;
$L__BB4_125:
	.pragma "nounroll";
	ld.global.nc.u32 	%r654, [%rd401];
	mad.wide.u32 	%rd319, %r654, %r200, %rd403;
	shr.u64 	%rd403, %rd319, 32;
	st.local.u32 	[%rd402], %rd319;
	add.s32 	%r779, %r779, 1;
	add.s64 	%rd402, %rd402, 4;
	add.s64 	%rd401, %rd401, 4;
	setp.ne.s32 	%p128, %r779, 6;
	@%p128 bra 	$L__BB4_125;
	shr.u32 	%r655, %r199, 23;
	st.local.u32 	[%rd3+24], %rd403;
	and.b32  	%r203, %r655, 31;
	and.b32  	%r656, %r655, 224;
	add.s32 	%r657, %r656, -128;
	shr.u32 	%r658, %r657, 5;
	mul.wide.u32 	%rd320, %r658, 4;
	sub.s64 	%rd133, %rd3, %rd320;
	ld.local.u32 	%r780, [%rd133+24];
	ld.local.u32 	%r781, [%rd133+20];
	setp.eq.s32 	%p129, %r203, 0;
	@%p129 bra 	$L__BB4_128;
	shf.l.wrap.b32 	%r780, %r781, %r780, %r203;
	ld.local.u32 	%r659, [%rd133+16];
	shf.l.wrap.b32 	%r781, %r659, %r781, %r203;
$L__BB4_128:
	shr.u32 	%r660, %r780, 30;
	shf.l.wrap.b32 	%r661, %r781, %r780, 2;
	shl.b32 	%r662, %r781, 2;
	shr.u32 	%r663, %r661, 31;
	add.s32 	%r664, %r663, %r660;
	neg.s32 	%r665, %r664;
	setp.lt.s32 	%p130, %r199, 0;
	selp.b32 	%r782, %r665, %r664, %p130;
	xor.b32  	%r666, %r661, %r199;
	shr.s32 	%r667, %r661, 31;
	xor.b32  	%r668, %r667, %r661;
	xor.b32  	%r669, %r667, %r662;
	cvt.u64.u32 	%rd321, %r668;
	shl.b64 	%rd322, %rd321, 32;
	cvt.u64.u32 	%rd323, %r669;
	or.b64  	%rd324, %rd322, %rd323;
	cvt.rn.f64.s64 	%fd58, %rd324;
	mul.f64 	%fd59, %fd58, 0d3BF921FB54442D19;
	cvt.rn.f32.f64 	%f385, %fd59;
	neg.f32 	%f386, %f385;
	setp.lt.s32 	%p131, %r666, 0;
	selp.f32 	%f451, %f386, %f385, %p131;
	bra.uni 	$L__BB4_130;
$L__BB4_129:
	mov.f32 	%f387, 0f00000000;
	mul.rn.f32 	%f451, %f62, %f387;
	mov.b32 	%r782, 0;
$L__BB4_130:
	mul.rn.f32 	%f388, %f451, %f451;
	and.b32  	%r671, %r782, 1;
	setp.eq.b32 	%p132, %r671, 1;
	selp.f32 	%f389, 0f3F800000, %f451, %p132;
	fma.rn.f32 	%f390, %f388, %f389, 0f00000000;
	fma.rn.f32 	%f391, %f388, 0f37CBAC00, 0fBAB607ED;
	selp.f32 	%f392, %f391, 0fB94D4153, %p132;
	selp.f32 	%f393, 0f3D2AAABB, 0f3C0885E4, %p132;
	fma.rn.f32 	%f394, %f392, %f388, %f393;
	selp.f32 	%f395, 0fBEFFFFFF, 0fBE2AAAA8, %p132;
	fma.rn.f32 	%f396, %f394, %f388, %f395;
	fma.rn.f32 	%f397, %f396, %f390, %f389;
	and.b32  	%r672, %r782, 2;
	setp.eq.s32 	%p133, %r672, 0;
	mov.f32 	%f398, 0f00000000;
	sub.f32 	%f399, %f398, %f397;
	selp.f32 	%f74, %f397, %f399, %p133;
	@%p1 bra 	$L__BB4_136;
	mov.b64 	%rd406, 0;
	mov.b32 	%r783, 0;
	mov.u64 	%rd404, __cudart_i2opi_f;
	mov.u64 	%rd405, %rd2;
$L__BB4_132:
	.pragma "nounroll";
	ld.global.nc.u32 	%r674, [%rd404];
	mad.wide.u32 	%rd327, %r674, %r188, %rd406;
	shr.u64 	%rd406, %rd327, 32;
	st.local.u32 	[%rd405], %rd327;
	add.s32 	%r783, %r783, 1;
	add.s64 	%rd405, %rd405, 4;
	add.s64 	%rd404, %rd404, 4;
	setp.ne.s32 	%p134, %r783, 6;
	@%p134 bra 	$L__BB4_132;
	setp.eq.s32 	%p135, %r3, 0;
	st.local.u32 	[%rd2+24], %rd406;
	ld.local.u32 	%r784, [%rd27+24];
	ld.local.u32 	%r785, [%rd27+20];
	@%p135 bra 	$L__BB4_135;
	shf.l.wrap.b32 	%r784, %r785, %r784, %r3;
	ld.local.u32 	%r675, [%rd27+16];
	shf.l.wrap.b32 	%r785, %r675, %r785, %r3;
$L__BB4_135:
	setp.lt.s32 	%p136, %r2, 0;
	shr.u32 	%r676, %r784, 30;
	shf.l.wrap.b32 	%r677, %r785, %r784, 2;
	shl.b32 	%r678, %r785, 2;
	shr.u32 	%r679, %r677, 31;
	add.s32 	%r680, %r679, %r676;
	neg.s32 	%r681, %r680;
	selp.b32 	%r786, %r681, %r680, %p136;
	xor.b32  	%r682, %r677, %r2;
	shr.s32 	%r683, %r677, 31;
	xor.b32  	%r684, %r683, %r677;
	xor.b32  	%r685, %r683, %r678;
	cvt.u64.u32 	%rd328, %r684;
	shl.b64 	%rd329, %rd328, 32;
	cvt.u64.u32 	%rd330, %r685;
	or.b64  	%rd331, %rd329, %rd330;
	cvt.rn.f64.s64 	%fd60, %rd331;
	mul.f64 	%fd61, %fd60, 0d3BF921FB54442D19;
	cvt.rn.f32.f64 	%f400, %fd61;
	neg.f32 	%f401, %f400;
	setp.lt.s32 	%p137, %r682, 0;
	selp.f32 	%f452, %f401, %f400, %p137;
$L__BB4_136:
	setp.ltu.f32 	%p138, %f64, 0f47CE4780;
	mul.rn.f32 	%f402, %f452, %f452;
	and.b32  	%r686, %r786, 1;
	setp.eq.b32 	%p139, %r686, 1;
	selp.f32 	%f403, 0f3F800000, %f452, %p139;
	fma.rn.f32 	%f404, %f402, %f403, 0f00000000;
	fma.rn.f32 	%f405, %f402, 0f37CBAC00, 0fBAB607ED;
	selp.f32 	%f406, %f405, 0fB94D4153, %p139;
	selp.f32 	%f407, 0f3D2AAABB, 0f3C0885E4, %p139;
	fma.rn.f32 	%f408, %f406, %f402, %f407;
	selp.f32 	%f409, 0fBEFFFFFF, 0fBE2AAAA8, %p139;
	fma.rn.f32 	%f410, %f408, %f402, %f409;
	fma.rn.f32 	%f411, %f410, %f404, %f403;
	and.b32  	%r687, %r786, 2;
	setp.eq.s32 	%p140, %r687, 0;
	mov.f32 	%f412, 0f00000000;
	sub.f32 	%f413, %f412, %f411;
	selp.f32 	%f414, %f411, %f413, %p140;
	mul.f32 	%f415, %f61, %f74;
	mul.f32 	%f416, %f415, %f414;
	st.global.f32 	[%rd126+4], %f416;
	@%p138 bra 	$L__BB4_144;
	setp.eq.f32 	%p141, %f64, 0f7F800000;
	@%p141 bra 	$L__BB4_143;
	mov.b32 	%r222, %f62;
	shl.b32 	%r689, %r222, 8;
	or.b32  	%r223, %r689, -2147483648;
	mov.b64 	%rd409, 0;
	mov.b32 	%r787, 0;
	mov.u64 	%rd407, __cudart_i2opi_f;
	mov.u64 	%rd408, %rd1;
$L__BB4_139:
	.pragma "nounroll";
	ld.global.nc.u32 	%r690, [%rd407];
	mad.wide.u32 	%rd334, %r690, %r223, %rd409;
	shr.u64 	%rd409, %rd334, 32;
	st.local.u32 	[%rd408], %rd334;
	add.s32 	%r787, %r787, 1;
	add.s64 	%rd408, %rd408, 4;
	add.s64 	%rd407, %rd407, 4;
	setp.ne.s32 	%p142, %r787, 6;
	@%p142 bra 	$L__BB4_139;
	shr.u32 	%r691, %r222, 23;
	st.local.u32 	[%rd1+24], %rd409;
	and.b32  	%r226, %r691, 31;
	and.b32  	%r692, %r691, 224;
	add.s32 	%r693, %r692, -128;
	shr.u32 	%r694, %r693, 5;
	mul.wide.u32 	%rd335, %r694, 4;
	sub.s64 	%rd146, %rd1, %rd335;
	ld.local.u32 	%r788, [%rd146+24];
	ld.local.u32 	%r789, [%rd146+20];
	setp.eq.s32 	%p143, %r226, 0;
	@%p143 bra 	$L__BB4_142;
	shf.l.wrap.b32 	%r788, %r789, %r788, %r226;
	ld.local.u32 	%r695, [%rd146+16];
	shf.l.wrap.b32 	%r789, %r695, %r789, %r226;
$L__BB4_142:
	shr.u32 	%r696, %r788, 30;
	shf.l.wrap.b32 	%r697, %r789, %r788, 2;
	shl.b32 	%r698, %r789, 2;
	shr.u32 	%r699, %r697, 31;
	add.s32 	%r700, %r699, %r696;
	neg.s32 	%r701, %r700;
	setp.lt.s32 	%p144, %r222, 0;
	selp.b32 	%r790, %r701, %r700, %p144;
	xor.b32  	%r702, %r697, %r222;
	shr.s32 	%r703, %r697, 31;
	xor.b32  	%r704, %r703, %r697;
	xor.b32  	%r705, %r703, %r698;
	cvt.u64.u32 	%rd336, %r704;
	shl.b64 	%rd337, %rd336, 32;
	cvt.u64.u32 	%rd338, %r705;
	or.b64  	%rd339, %rd337, %rd338;
	cvt.rn.f64.s64 	%fd62, %rd339;
	mul.f64 	%fd63, %fd62, 0d3BF921FB54442D19;
	cvt.rn.f32.f64 	%f417, %fd63;
	neg.f32 	%f418, %f417;
	setp.lt.s32 	%p145, %r702, 0;
	selp.f32 	%f453, %f418, %f417, %p145;
	bra.uni 	$L__BB4_144;
$L__BB4_143:
	mov.f32 	%f419, 0f00000000;
	mul.rn.f32 	%f453, %f62, %f419;
	mov.b32 	%r790, 0;
$L__BB4_144:
	add.s32 	%r707, %r790, 1;
	mul.rn.f32 	%f420, %f453, %f453;
	and.b32  	%r708, %r790, 1;
	setp.eq.b32 	%p146, %r708, 1;
	selp.f32 	%f421, %f453, 0f3F800000, %p146;
	fma.rn.f32 	%f422, %f420, %f421, 0f00000000;
	fma.rn.f32 	%f423, %f420, 0f37CBAC00, 0fBAB607ED;
	selp.f32 	%f424, 0fB94D4153, %f423, %p146;
	selp.f32 	%f425, 0f3C0885E4, 0f3D2AAABB, %p146;
	fma.rn.f32 	%f426, %f424, %f420, %f425;
	selp.f32 	%f427, 0fBE2AAAA8, 0fBEFFFFFF, %p146;
	fma.rn.f32 	%f428, %f426, %f420, %f427;
	fma.rn.f32 	%f429, %f428, %f422, %f421;
	and.b32  	%r709, %r707, 2;
	setp.eq.s32 	%p147, %r709, 0;
	mov.f32 	%f430, 0f00000000;
	sub.f32 	%f431, %f430, %f429;
	selp.f32 	%f432, %f429, %f431, %p147;
	mul.f32 	%f433, %f61, %f432;
	st.global.f32 	[%rd126+8], %f433;
	mov.b32 	%r710, 1065353216;
	st.global.u32 	[%rd126+12], %r710;
	ret;

}
	// .globl	_Z9transformPfS_S_
.visible .entry _Z9transformPfS_S_(
	.param .u64 .ptr .align 1 _Z9transformPfS_S__param_0,
	.param .u64 .ptr .align 1 _Z9transformPfS_S__param_1,
	.param .u64 .ptr .align 1 _Z9transformPfS_S__param_2
)
{
	.reg .b32 	%r<26>;
	.reg .b32 	%f<145>;
	.reg .b64 	%rd<23>;

	ld.param.u64 	%rd1, [_Z9transformPfS_S__param_0];
	ld.param.u64 	%rd2, [_Z9transformPfS_S__param_1];
	ld.param.u64 	%rd3, [_Z9transformPfS_S__param_2];
	cvta.to.global.u64 	%rd4, %rd1;
	cvta.to.global.u64 	%rd5, %rd3;
	cvta.to.global.u64 	%rd6, %rd2;
	mov.u32 	%r1, %ctaid.x;
	shl.b32 	%r2, %r1, 5;
	mov.u32 	%r3, %tid.x;
	add.s32 	%r4, %r2, %r3;
	mov.u32 	%r5, %ctaid.y;
	shl.b32 	%r6, %r5, 5;
	mov.u32 	%r7, %tid.y;
	add.s32 	%r8, %r6, %r7;
	mov.u32 	%r9, %nctaid.x;
	mul.lo.s32 	%r10, %r9, %r8;
	shl.b32 	%r11, %r10, 5;
	add.s32 	%r12, %r4, %r11;
	shl.b32 	%r13, %r12, 2;
	mul.wide.s32 	%rd7, %r13, 4;
	add.s64 	%rd8, %rd6, %rd7;
	mul.lo.s32 	%r14, %r12, 3;
	ld.global.f32 	%f1, [%rd8];
	ld.global.f32 	%f2, [%rd5];
	ld.global.f32 	%f3, [%rd8+4];
	ld.global.f32 	%f4, [%rd5+4];
	mul.f32 	%f5, %f3, %f4;
	fma.rn.f32 	%f6, %f1, %f2, %f5;
	ld.global.f32 	%f7, [%rd8+8];
	ld.global.f32 	%f8, [%rd5+8];
	fma.rn.f32 	%f9, %f7, %f8, %f6;
	ld.global.f32 	%f10, [%rd8+12];
	ld.global.f32 	%f11, [%rd5+12];
	fma.rn.f32 	%f12, %f10, %f11, %f9;
	mul.wide.s32 	%rd9, %r14, 4;
	add.s64 	%rd10, %rd4, %rd9;
	st.global.f32 	[%rd10], %f12;
	ld.global.f32 	%f13, [%rd8];
	ld.global.f32 	%f14, [%rd5+16];
	ld.global.f32 	%f15, [%rd8+4];
	ld.global.f32 	%f16, [%rd5+20];
	mul.f32 	%f17, %f15, %f16;
	fma.rn.f32 	%f18, %f13, %f14, %f17;
	ld.global.f32 	%f19, [%rd8+8];
	ld.global.f32 	%f20, [%rd5+24];
	fma.rn.f32 	%f21, %f19, %f20, %f18;
	ld.global.f32 	%f22, [%rd8+12];
	ld.global.f32 	%f23, [%rd5+28];
	fma.rn.f32 	%f24, %f22, %f23, %f21;
	st.global.f32 	[%rd10+4], %f24;
	ld.global.f32 	%f25, [%rd8];
	ld.global.f32 	%f26, [%rd5+32];
	ld.global.f32 	%f27, [%rd8+4];
	ld.global.f32 	%f28, [%rd5+36];
	mul.f32 	%f29, %f27, %f28;
	fma.rn.f32 	%f30, %f25, %f26, %f29;
	ld.global.f32 	%f31, [%rd8+8];
	ld.global.f32 	%f32, [%rd5+40];
	fma.rn.f32 	%f33, %f31, %f32, %f30;
	ld.global.f32 	%f34, [%rd8+12];
	ld.global.f32 	%f35, [%rd5+44];
	fma.rn.f32 	%f36, %f34, %f35, %f33;
	st.global.f32 	[%rd10+8], %f36;
	shl.b32 	%r15, %r9, 8;
	add.s32 	%r16, %r12, %r15;
	shl.b32 	%r17, %r16, 2;
	mul.wide.s32 	%rd11, %r17, 4;
	add.s64 	%rd12, %rd6, %rd11;
	mul.lo.s32 	%r18, %r16, 3;
	ld.global.f32 	%f37, [%rd12];
	ld.global.f32 	%f38, [%rd5];
	ld.global.f32 	%f39, [%rd12+4];
	ld.global.f32 	%f40, [%rd5+4];
	mul.f32 	%f41, %f39, %f40;
	fma.rn.f32 	%f42, %f37, %f38, %f41;
	ld.global.f32 	%f43, [%rd12+8];
	ld.global.f32 	%f44, [%rd5+8];
	fma.rn.f32 	%f45, %f43, %f44, %f42;
	ld.global.f32 	%f46, [%rd12+12];
	ld.global.f32 	%f47, [%rd5+12];
	fma.rn.f32 	%f48, %f46, %f47, %f45;
	mul.wide.s32 	%rd13, %r18, 4;
	add.s64 	%rd14, %rd4, %rd13;
	st.global.f32 	[%rd14], %f48;
	ld.global.f32 	%f49, [%rd12];
	ld.global.f32 	%f50, [%rd5+16];
	ld.global.f32 	%f51, [%rd12+4];
	ld.global.f32 	%f52, [%rd5+20];
	mul.f32 	%f53, %f51, %f52;
	fma.rn.f32 	%f54, %f49, %f50, %f53;
	ld.global.f32 	%f55, [%rd12+8];
	ld.global.f32 	%f56, [%rd5+24];
	fma.rn.f32 	%f57, %f55, %f56, %f54;
	ld.global.f32 	%f58, [%rd12+12];
	ld.global.f32 	%f59, [%rd5+28];
	fma.rn.f32 	%f60, %f58, %f59, %f57;
	st.global.f32 	[%rd14+4], %f60;
	ld.global.f32 	%f61, [%rd12];
	ld.global.f32 	%f62, [%rd5+32];
	ld.global.f32 	%f63, [%rd12+4];
	ld.global.f32 	%f64, [%rd5+36];
	mul.f32 	%f65, %f63, %f64;
	fma.rn.f32 	%f66, %f61, %f62, %f65;
	ld.global.f32 	%f67, [%rd12+8];
	ld.global.f32 	%f68, [%rd5+40];
	fma.rn.f32 	%f69, %f67, %f68, %f66;
	ld.global.f32 	%f70, [%rd12+12];
	ld.global.f32 	%f71, [%rd5+44];
	fma.rn.f32 	%f72, %f70, %f71, %f69;
	st.global.f32 	[%rd14+8], %f72;
	shl.b32 	%r19, %r9, 9;
	add.s32 	%r20, %r12, %r19;
	shl.b32 	%r21, %r20, 2;
	mul.wide.s32 	%rd15, %r21, 4;
	add.s64 	%rd16, %rd6, %rd15;
	mul.lo.s32 	%r22, %r20, 3;
	ld.global.f32 	%f73, [%rd16];
	ld.global.f32 	%f74, [%rd5];
	ld.global.f32 	%f75, [%rd16+4];
	ld.global.f32 	%f76, [%rd5+4];
	mul.f32 	%f77, %f75, %f76;
	fma.rn.f32 	%f78, %f73, %f74, %f77;
	ld.global.f32 	%f79, [%rd16+8];
	ld.global.f32 	%f80, [%rd5+8];
	fma.rn.f32 	%f81, %f79, %f80, %f78;
	ld.global.f32 	%f82, [%rd16+12];
	ld.global.f32 	%f83, [%rd5+12];
	fma.rn.f32 	%f84, %f82, %f83, %f81;
	mul.wide.s32 	%rd17, %r22, 4;
	add.s64 	%rd18, %rd4, %rd17;
	st.global.f32 	[%rd18], %f84;
	ld.global.f32 	%f85, [%rd16];
	ld.global.f32 	%f86, [%rd5+16];
	ld.global.f32 	%f87, [%rd16+4];
	ld.global.f32 	%f88, [%rd5+20];
	mul.f32 	%f89, %f87, %f88;
	fma.rn.f32 	%f90, %f85, %f86, %f89;
	ld.global.f32 	%f91, [%rd16+8];
	ld.global.f32 	%f92, [%rd5+24];
	fma.rn.f32 	%f93, %f91, %f92, %f90;
	ld.global.f32 	%f94, [%rd16+12];
	ld.global.f32 	%f95, [%rd5+28];
	fma.rn.f32 	%f96, %f94, %f95, %f93;
	st.global.f32 	[%rd18+4], %f96;
	ld.global.f32 	%f97, [%rd16];
	ld.global.f32 	%f98, [%rd5+32];
	ld.global.f32 	%f99, [%rd16+4];
	ld.global.f32 	%f100, [%rd5+36];
	mul.f32 	%f101, %f99, %f100;
	fma.rn.f32 	%f102, %f97, %f98, %f101;
	ld.global.f32 	%f103, [%rd16+8];
	ld.global.f32 	%f104, [%rd5+40];
	fma.rn.f32 	%f105, %f103, %f104, %f102;
	ld.global.f32 	%f106, [%rd16+12];
	ld.global.f32 	%f107, [%rd5+44];
	fma.rn.f32 	%f108, %f106, %f107, %f105;
	st.global.f32 	[%rd18+8], %f108;
	add.s32 	%r23, %r20, %r15;
	shl.b32 	%r24, %r23, 2;
	mul.wide.s32 	%rd19, %r24, 4;
	add.s64 	%rd20, %rd6, %rd19;
	mul.lo.s32 	%r25, %r23, 3;
	ld.global.f32 	%f109, [%rd20];
	ld.global.f32 	%f110, [%rd5];
	ld.global.f32 	%f111, [%rd20+4];
	ld.global.f32 	%f112, [%rd5+4];
	mul.f32 	%f113, %f111, %f112;
	fma.rn.f32 	%f114, %f109, %f110, %f113;
	ld.global.f32 	%f115, [%rd20+8];
	ld.global.f32 	%f116, [%rd5+8];
	fma.rn.f32 	%f117, %f115, %f116, %f114;
	ld.global.f32 	%f118, [%rd20+12];
	ld.global.f32 	%f119, [%rd5+12];
	fma.rn.f32 	%f120, %f118, %f119, %f117;
	mul.wide.s32 	%rd21, %r25, 4;
	add.s64 	%rd22, %rd4, %rd21;
	st.global.f32 	[%rd22], %f120;
	ld.global.f32 	%f121, [%rd20];
	ld.global.f32 	%f122, [%rd5+16];
	ld.global.f32 	%f123, [%rd20+4];
	ld.global.f32 	%f124, [%rd5+20];
	mul.f32 	%f125, %f123, %f124;
	fma.rn.f32 	%f126, %f121, %f122, %f125;
	ld.global.f32 	%f127, [%rd20+8];
	ld.global.f32 	%f128, [%rd5+24];
	fma.rn.f32 	%f129, %f127, %f128, %f126;
	ld.global.f32 	%f130, [%rd20+12];
	ld.global.f32 	%f131, [%rd5+28];
	fma.rn.f32 	%f132, %f130, %f131, %f129;
	st.global.f32 	[%rd22+4], %f132;
	ld.global.f32 	%f133, [%rd20];
	ld.global.f32 	%f134, [%rd5+32];
	ld.global.f32 	%f135, [%rd20+4];
	ld.global.f32 	%f136, [%rd5+36];
	mul.f32 	%f137, %f135, %f136;
	fma.rn.f32 	%f138, %f133, %f134, %f137;
	ld.global.f32 	%f139, [%rd20+8];
	ld.global.f32 	%f140, [%rd5+40];
	fma.rn.f32 	%f141, %f139, %f140, %f138;
	ld.global.f32 	%f142, [%rd20+12];
	ld.global.f32 	%f143, [%rd5+44];
	fma.rn.f32 	%f144, %f142, %f143, %f141;
	st.global.f32 	[%rd22+8], %f144;
	ret;

}
	// .globl	_Z11transform2dPfS_
.visible .entry _Z11transform2dPfS_(
	.param .u64 .ptr .align 1 _Z11transform2dPfS__param_0,
	.param .u64 .ptr .align 1 _Z11transform2dPfS__param_1
)
{
	.reg .pred 	%p<12>;
	.reg .b32 	%r<24>;
	.reg .b32 	%f<69>;
	.reg .b64 	%rd<8>;

	ld.param.u64 	%rd3, [_Z11transform2dPfS__param_0];
	ld.param.u64 	%rd4, [_Z11transform2dPfS__param_1];
	cvta.to.global.u64 	%rd1, %rd4;
	cvta.to.global.u64 	%rd2, %rd3;
	mov.u32 	%r8, %ctaid.x;
	shl.b32 	%r9, %r8, 5;
	mov.u32 	%r10, %tid.x;
	mov.u32 	%r11, %ctaid.y;
	shl.b32 	%r12, %r11, 5;
	mov.u32 	%r13, %tid.y;
	add.s32 	%r14, %r12, %r13;
	mov.u32 	%r15, %nctaid.x;
	mul.lo.s32 	%r16, %r15, %r14;
	shl.b32 	%r17, %r16, 5;
	add.s32 	%r18, %r10, %r17;
	add.s32 	%r19, %r18, %r9;
	mul.lo.s32 	%r22, %r19, 3;
	mul.lo.s32 	%r2, %r15, 768;
	mov.b32 	%r23, 0;
$L__BB6_1:
	mul.wide.s32 	%rd5, %r22, 4;
	add.s64 	%rd6, %rd2, %rd5;
	ld.global.f32 	%f1, [%rd6];
	ld.global.f32 	%f2, [%rd6+4];
	ld.global.f32 	%f3, [%rd6+8];
	mul.f32 	%f4, %f2, %f2;
	fma.rn.f32 	%f5, %f1, %f1, %f4;
	fma.rn.f32 	%f6, %f3, %f3, %f5;
	sqrt.rn.f32 	%f7, %f6;
	add.s64 	%rd7, %rd1, %rd5;
	st.global.f32 	[%rd7], %f7;
	abs.f32 	%f8, %f1;
	abs.f32 	%f9, %f2;
	setp.gt.f32 	%p1, %f9, %f8;
	selp.f32 	%f10, %f9, %f8, %p1;
	selp.f32 	%f11, %f8, %f9, %p1;
	div.rn.f32 	%f12, %f11, %f10;
	mul.f32 	%f13, %f12, %f12;
	fma.rn.f32 	%f14, %f13, 0f3B33710B, 0fBC807748;
	fma.rn.f32 	%f15, %f14, %f13, 0f3D2CDAB2;
	fma.rn.f32 	%f16, %f15, %f13, 0fBD992D10;
	fma.rn.f32 	%f17, %f16, %f13, 0f3DD9EA6C;
	fma.rn.f32 	%f18, %f17, %f13, 0fBE117CB1;
	fma.rn.f32 	%f19, %f18, %f13, 0f3E4CBCE0;
	fma.rn.f32 	%f20, %f19, %f13, 0fBEAAAA7D;
	mul.f32 	%f21, %f13, %f20;
	fma.rn.f32 	%f22, %f21, %f12, %f12;
	neg.f32 	%f23, %f22;
	fma.rn.f32 	%f24, 0f3F6EE581, 0f3FD774EB, %f23;
	selp.f32 	%f25, %f24, %f22, %p1;
	selp.f32 	%f26, 0f3F6EE581, 0f3FEEE581, %p1;
	selp.f32 	%f27, %f22, %f23, %p1;
	mov.b32 	%r20, %f1;
	fma.rn.f32 	%f28, %f26, 0f3FD774EB, %f27;
	setp.lt.s32 	%p2, %r20, 0;
	selp.f32 	%f29, %f28, %f25, %p2;
	add.f32 	%f30, %f8, %f9;
	setp.eq.f32 	%p3, %f10, 0f00000000;
	selp.f32 	%f31, 0f40490FDB, 0f00000000, %p2;
	setp.eq.f32 	%p4, %f8, %f9;
	selp.f32 	%f32, 0f4016CBE4, 0f3F490FDB, %p2;
	selp.f32 	%f33, %f32, %f29, %p4;
	selp.f32 	%f34, %f31, %f33, %p3;
	abs.f32 	%f35, %f30;
	setp.nan.f32 	%p5, %f35, %f35;
	copysign.f32 	%f36, %f2, %f34;
	selp.f32 	%f37, %f30, %f36, %p5;
	st.global.f32 	[%rd7+4], %f37;
	sqrt.rn.f32 	%f38, %f5;
	abs.f32 	%f39, %f3;
	abs.f32 	%f40, %f38;
	setp.gt.f32 	%p6, %f40, %f39;
	selp.f32 	%f41, %f40, %f39, %p6;
	selp.f32 	%f42, %f39, %f40, %p6;
	div.rn.f32 	%f43, %f42, %f41;
	mul.f32 	%f44, %f43, %f43;
	fma.rn.f32 	%f45, %f44, 0f3B33710B, 0fBC807748;
	fma.rn.f32 	%f46, %f45, %f44, 0f3D2CDAB2;
	fma.rn.f32 	%f47, %f46, %f44, 0fBD992D10;
	fma.rn.f32 	%f48, %f47, %f44, 0f3DD9EA6C;
	fma.rn.f32 	%f49, %f48, %f44, 0fBE117CB1;
	fma.rn.f32 	%f50, %f49, %f44, 0f3E4CBCE0;
	fma.rn.f32 	%f51, %f50, %f44, 0fBEAAAA7D;
	mul.f32 	%f52, %f44, %f51;
	fma.rn.f32 	%f53, %f52, %f43, %f43;
	neg.f32 	%f54, %f53;
	fma.rn.f32 	%f55, 0f3F6EE581, 0f3FD774EB, %f54;
	selp.f32 	%f56, %f55, %f53, %p6;
	selp.f32 	%f57, 0f3F6EE581, 0f3FEEE581, %p6;
	selp.f32 	%f58, %f53, %f54, %p6;
	mov.b32 	%r21, %f3;
	fma.rn.f32 	%f59, %f57, 0f3FD774EB, %f58;
	setp.lt.s32 	%p7, %r21, 0;
	selp.f32 	%f60, %f59, %f56, %p7;
	add.f32 	%f61, %f39, %f40;
	setp.eq.f32 	%p8, %f41, 0f00000000;
	selp.f32 	%f62, 0f40490FDB, 0f00000000, %p7;
	setp.eq.f32 	%p9, %f39, %f40;
	selp.f32 	%f63, 0f4016CBE4, 0f3F490FDB, %p7;
	selp.f32 	%f64, %f63, %f60, %p9;
	selp.f32 	%f65, %f62, %f64, %p8;
	abs.f32 	%f66, %f61;
	setp.nan.f32 	%p10, %f66, %f66;
	copysign.f32 	%f67, %f38, %f65;
	selp.f32 	%f68, %f61, %f67, %p10;
	st.global.f32 	[%rd7+8], %f68;
	add.s32 	%r5, %r23, 8;
	add.s32 	%r22, %r22, %r2;
	setp.lt.u32 	%p11, %r23, 24;
	mov.u32 	%r23, %r5;
	@%p11 bra 	$L__BB6_1;
	ret;

}
	// .globl	_Z12render_depthPfPj
.visible .entry _Z12render_depthPfPj(
	.param .u64 .ptr .align 1 _Z12render_depthPfPj_param_0,
	.param .u64 .ptr .align 1 _Z12render_depthPfPj_param_1
)
{
	.reg .b32 	%r<42>;
	.reg .b32 	%f<17>;
	.reg .b64 	%rd<21>;
	.reg .b64 	%fd<56>;

	ld.param.u64 	%rd1, [_Z12render_depthPfPj_param_0];
	ld.param.u64 	%rd2, [_Z12render_depthPfPj_param_1];
	mov.u32 	%r1, %ctaid.x;
	shl.b32 	%r2, %r1, 5;
	mov.u32 	%r3, %tid.x;
	add.s32 	%r4, %r2, %r3;
	mov.u32 	%r5, %ctaid.y;
	shl.b32 	%r6, %r5, 5;
	mov.u32 	%r7, %tid.y;
	add.s32 	%r8, %r6, %r7;
	mov.u32 	%r9, %nctaid.x;
	shl.b32 	%r10, %r9, 5;
	shr.s32 	%r11, %r10, 1;
	cvt.rn.f64.s32 	%fd1, %r11;
	cvt.rn.f64.s32 	%fd2, %r10;
	cvta.to.global.u64 	%rd3, %rd1;
	cvta.to.global.u64 	%rd4, %rd2;
	mad.lo.s32 	%r12, %r8, %r10, %r4;
	mul.lo.s32 	%r13, %r12, 3;
	mul.wide.s32 	%rd5, %r13, 4;
	add.s64 	%rd6, %rd3, %rd5;
	ld.global.f32 	%f1, [%rd6+4];
	cvt.f64.f32 	%fd3, %f1;
	add.f64 	%fd4, %fd3, 0d400921FB54442D18;
	div.rn.f64 	%fd5, %fd4, 0d401921FB54442D18;
	fma.rn.f64 	%fd6, %fd5, %fd2, 0dBFE0000000000000;
	mov.f64 	%fd7, 0d3FE0000000000000;
	copysign.f64 	%fd8, %fd6, %fd7;
	add.rz.f64 	%fd9, %fd6, %fd8;
	cvt.rzi.f64.f64 	%fd10, %fd9;
	cvt.rzi.s32.f64 	%r14, %fd10;
	ld.global.f32 	%f2, [%rd6+8];
	cvt.f64.f32 	%fd11, %f2;
	div.rn.f64 	%fd12, %fd11, 0d400921FB54442D18;
	fma.rn.f64 	%fd13, %fd12, %fd1, 0dBFE0000000000000;
	copysign.f64 	%fd14, %fd13, %fd7;
	add.rz.f64 	%fd15, %fd13, %fd14;
	cvt.rzi.f64.f64 	%fd16, %fd15;
	cvt.rzi.s32.f64 	%r15, %fd16;
	ld.global.f32 	%f3, [%rd6];
	mul.f32 	%f4, %f3, 0f44000000;
	cvt.rzi.s32.f32 	%r16, %f4;
	mad.lo.s32 	%r17, %r15, %r10, %r14;
	mul.wide.s32 	%rd7, %r17, 4;
	add.s64 	%rd8, %rd4, %rd7;
	atom.global.min.u32 	%r18, [%rd8], %r16;
	shl.b32 	%r19, %r9, 8;
	add.s32 	%r20, %r12, %r19;
	mul.lo.s32 	%r21, %r20, 3;
	mul.wide.s32 	%rd9, %r21, 4;
	add.s64 	%rd10, %rd3, %rd9;
	ld.global.f32 	%f5, [%rd10+4];
	cvt.f64.f32 	%fd17, %f5;
	add.f64 	%fd18, %fd17, 0d400921FB54442D18;
	div.rn.f64 	%fd19, %fd18, 0d401921FB54442D18;
	fma.rn.f64 	%fd20, %fd19, %fd2, 0dBFE0000000000000;
	copysign.f64 	%fd21, %fd20, %fd7;
	add.rz.f64 	%fd22, %fd20, %fd21;
	cvt.rzi.f64.f64 	%fd23, %fd22;
	cvt.rzi.s32.f64 	%r22, %fd23;
	ld.global.f32 	%f6, [%rd10+8];
	cvt.f64.f32 	%fd24, %f6;
	div.rn.f64 	%fd25, %fd24, 0d400921FB54442D18;
	fma.rn.f64 	%fd26, %fd25, %fd1, 0dBFE0000000000000;
	copysign.f64 	%fd27, %fd26, %fd7;
	add.rz.f64 	%fd28, %fd26, %fd27;
	cvt.rzi.f64.f64 	%fd29, %fd28;
	cvt.rzi.s32.f64 	%r23, %fd29;
	ld.global.f32 	%f7, [%rd10];
	mul.f32 	%f8, %f7, 0f44000000;
	cvt.rzi.s32.f32 	%r24, %f8;
	mad.lo.s32 	%r25, %r23, %r10, %r22;
	mul.wide.s32 	%rd11, %r25, 4;
	add.s64 	%rd12, %rd4, %rd11;
	atom.global.min.u32 	%r26, [%rd12], %r24;
	shl.b32 	%r27, %r9, 9;
	add.s32 	%r28, %r12, %r27;
	mul.lo.s32 	%r29, %r28, 3;
	mul.wide.s32 	%rd13, %r29, 4;
	add.s64 	%rd14, %rd3, %rd13;
	ld.global.f32 	%f9, [%rd14+4];
	cvt.f64.f32 	%fd30, %f9;
	add.f64 	%fd31, %fd30, 0d400921FB54442D18;
	div.rn.f64 	%fd32, %fd31, 0d401921FB54442D18;
	fma.rn.f64 	%fd33, %fd32, %fd2, 0dBFE0000000000000;
	copysign.f64 	%fd34, %fd33, %fd7;
	add.rz.f64 	%fd35, %fd33, %fd34;
	cvt.rzi.f64.f64 	%fd36, %fd35;
	cvt.rzi.s32.f64 	%r30, %fd36;
	ld.global.f32 	%f10, [%rd14+8];
	cvt.f64.f32 	%fd37, %f10;
	div.rn.f64 	%fd38, %fd37, 0d400921FB54442D18;
	fma.rn.f64 	%fd39, %fd38, %fd1, 0dBFE0000000000000;
	copysign.f64 	%fd40, %fd39, %fd7;
	add.rz.f64 	%fd41, %fd39, %fd40;
	cvt.rzi.f64.f64 	%fd42, %fd41;
	cvt.rzi.s32.f64 	%r31, %fd42;
	ld.global.f32 	%f11, [%rd14];
	mul.f32 	%f12, %f11, 0f44000000;
	cvt.rzi.s32.f32 	%r32, %f12;
	mad.lo.s32 	%r33, %r31, %r10, %r30;
	mul.wide.s32 	%rd15, %r33, 4;
	add.s64 	%rd16, %rd4, %rd15;
	atom.global.min.u32 	%r34, [%rd16], %r32;
	add.s32 	%r35, %r28, %r19;
	mul.lo.s32 	%r36, %r35, 3;
	mul.wide.s32 	%rd17, %r36, 4;
	add.s64 	%rd18, %rd3, %rd17;
	ld.global.f32 	%f13, [%rd18+4];
	cvt.f64.f32 	%fd43, %f13;
	add.f64 	%fd44, %fd43, 0d400921FB54442D18;
	div.rn.f64 	%fd45, %fd44, 0d401921FB54442D18;
	fma.rn.f64 	%fd46, %fd45, %fd2, 0dBFE0000000000000;
	copysign.f64 	%fd47, %fd46, %fd7;
	add.rz.f64 	%fd48, %fd46, %fd47;
	cvt.rzi.f64.f64 	%fd49, %fd48;
	cvt.rzi.s32.f64 	%r37, %fd49;
	ld.global.f32 	%f14, [%rd18+8];
	cvt.f64.f32 	%fd50, %f14;
	div.rn.f64 	%fd51, %fd50, 0d400921FB54442D18;
	fma.rn.f64 	%fd52, %fd51, %fd1, 0dBFE0000000000000;
	copysign.f64 	%fd53, %fd52, %fd7;
	add.rz.f64 	%fd54, %fd52, %fd53;
	cvt.rzi.f64.f64 	%fd55, %fd54;
	cvt.rzi.s32.f64 	%r38, %fd55;
	ld.global.f32 	%f15, [%rd18];
	mul.f32 	%f16, %f15, 0f44000000;
	cvt.rzi.s32.f32 	%r39, %f16;
	mad.lo.s32 	%r40, %r38, %r10, %r37;
	mul.wide.s32 	%rd19, %r40, 4;
	add.s64 	%rd20, %rd4, %rd19;
	atom.global.min.u32 	%r41, [%rd20], %r39;
	ret;

}
	// .globl	_Z12render_finalPfPiS0_S0_
.visible .entry _Z12render_finalPfPiS0_S0_(
	.param .u64 .ptr .align 1 _Z12render_finalPfPiS0_S0__param_0,
	.param .u64 .ptr .align 1 _Z12render_finalPfPiS0_S0__param_1,
	.param .u64 .ptr .align 1 _Z12render_finalPfPiS0_S0__param_2,
	.param .u64 .ptr .align 1 _Z12render_finalPfPiS0_S0__param_3
)
{
	.reg .pred 	%p<13>;
	.reg .b32 	%r<54>;
	.reg .b32 	%f<17>;
	.reg .b64 	%rd<41>;
	.reg .b64 	%fd<59>;

	ld.param.u64 	%rd5, [_Z12render_finalPfPiS0_S0__param_0];
	ld.param.u64 	%rd6, [_Z12render_finalPfPiS0_S0__param_1];
	ld.param.u64 	%rd7, [_Z12render_finalPfPiS0_S0__param_2];
	ld.param.u64 	%rd8, [_Z12render_finalPfPiS0_S0__param_3];
	cvta.to.global.u64 	%rd1, %rd8;
	cvta.to.global.u64 	%rd2, %rd7;
	cvta.to.global.u64 	%rd3, %rd6;
	cvta.to.global.u64 	%rd4, %rd5;
	mov.u32 	%r12, %ctaid.x;
	shl.b32 	%r13, %r12, 5;
	mov.u32 	%r14, %tid.x;
	add.s32 	%r15, %r13, %r14;
	mov.u32 	%r16, %ctaid.y;
	shl.b32 	%r17, %r16, 5;
	mov.u32 	%r18, %tid.y;
	add.s32 	%r19, %r17, %r18;
	mov.u32 	%r1, %nctaid.x;
	shl.b32 	%r2, %r1, 5;
	shr.s32 	%r20, %r2, 1;
	cvt.rn.f64.s32 	%fd1, %r2;
	cvt.rn.f64.s32 	%fd2, %r20;
	mad.lo.s32 	%r3, %r19, %r2, %r15;
	mul.lo.s32 	%r21, %r3, 3;
	mul.wide.s32 	%rd9, %r21, 4;
	add.s64 	%rd10, %rd4, %rd9;
	ld.global.f32 	%f1, [%rd10+4];
	cvt.f64.f32 	%fd3, %f1;
	add.f64 	%fd4, %fd3, 0d400921FB54442D18;
	div.rn.f64 	%fd5, %fd4, 0d401921FB54442D18;
	fma.rn.f64 	%fd6, %fd5, %fd1, 0dBFE0000000000000;
	mov.f64 	%fd7, 0d3FE0000000000000;
	copysign.f64 	%fd8, %fd6, %fd7;
	add.rz.f64 	%fd9, %fd6, %fd8;
	cvt.rzi.f64.f64 	%fd10, %fd9;
	cvt.rzi.s32.f64 	%r22, %fd10;
	ld.global.f32 	%f2, [%rd10+8];
	cvt.f64.f32 	%fd11, %f2;
	div.rn.f64 	%fd12, %fd11, 0d400921FB54442D18;
	fma.rn.f64 	%fd13, %fd12, %fd2, 0dBFE0000000000000;
	copysign.f64 	%fd14, %fd13, %fd7;
	add.rz.f64 	%fd15, %fd13, %fd14;
	cvt.rzi.f64.f64 	%fd16, %fd15;
	cvt.rzi.s32.f64 	%r23, %fd16;
	ld.global.f32 	%f3, [%rd10];
	mul.f32 	%f4, %f3, 0f42C80000;
	cvt.rzi.s32.f32 	%r24, %f4;
	mad.lo.s32 	%r4, %r23, %r2, %r22;
	mul.wide.s32 	%rd11, %r4, 4;
	add.s64 	%rd12, %rd3, %rd11;
	ld.global.u32 	%r25, [%rd12];
	sub.s32 	%r26, %r24, %r25;
	add.s32 	%r27, %r26, 9;
	setp.gt.u32 	%p1, %r27, 18;
	setp.gt.s32 	%p2, %r24, 9999;
	or.pred  	%p3, %p2, %p1;
	@%p3 bra 	$L__BB8_2;
	mul.wide.s32 	%rd13, %r3, 4;
	add.s64 	%rd14, %rd2, %rd13;
	ld.global.u32 	%r28, [%rd14];
	add.s64 	%rd16, %rd1, %rd11;
	st.global.u32 	[%rd16], %r28;
$L__BB8_2:
	shl.b32 	%r5, %r1, 8;
	add.s32 	%r6, %r3, %r5;
	mul.lo.s32 	%r29, %r6, 3;
	mul.wide.s32 	%rd17, %r29, 4;
	add.s64 	%rd18, %rd4, %rd17;
	ld.global.f32 	%f5, [%rd18+4];
	cvt.f64.f32 	%fd17, %f5;
	add.f64 	%fd18, %fd17, 0d400921FB54442D18;
	div.rn.f64 	%fd19, %fd18, 0d401921FB54442D18;
	fma.rn.f64 	%fd20, %fd19, %fd1, 0dBFE0000000000000;
	mov.f64 	%fd21, 0d3FE0000000000000;
	copysign.f64 	%fd22, %fd20, %fd21;
	add.rz.f64 	%fd23, %fd20, %fd22;
	cvt.rzi.f64.f64 	%fd24, %fd23;
	cvt.rzi.s32.f64 	%r30, %fd24;
	ld.global.f32 	%f6, [%rd18+8];
	cvt.f64.f32 	%fd25, %f6;
	div.rn.f64 	%fd26, %fd25, 0d400921FB54442D18;
	fma.rn.f64 	%fd27, %fd26, %fd2, 0dBFE0000000000000;
	copysign.f64 	%fd28, %fd27, %fd21;
	add.rz.f64 	%fd29, %fd27, %fd28;
	cvt.rzi.f64.f64 	%fd30, %fd29;
	cvt.rzi.s32.f64 	%r31, %fd30;
	ld.global.f32 	%f7, [%rd18];
	mul.f32 	%f8, %f7, 0f42C80000;
	cvt.rzi.s32.f32 	%r32, %f8;
	mad.lo.s32 	%r7, %r31, %r2, %r30;
	mul.wide.s32 	%rd19, %r7, 4;
	add.s64 	%rd20, %rd3, %rd19;
	ld.global.u32 	%r33, [%rd20];
	sub.s32 	%r34, %r32, %r33;
	add.s32 	%r35, %r34, 9;
	setp.gt.u32 	%p4, %r35, 18;
	setp.gt.s32 	%p5, %r32, 9999;
	or.pred  	%p6, %p5, %p4;
	@%p6 bra 	$L__BB8_4;
	mul.wide.s32 	%rd21, %r6, 4;
	add.s64 	%rd22, %rd2, %rd21;
	ld.global.u32 	%r36, [%rd22];
	add.s64 	%rd24, %rd1, %rd19;
	st.global.u32 	[%rd24], %r36;
$L__BB8_4:
	shl.b32 	%r37, %r1, 9;
	add.s32 	%r8, %r3, %r37;
	mul.lo.s32 	%r38, %r8, 3;
	mul.wide.s32 	%rd25, %r38, 4;
	add.s64 	%rd26, %rd4, %rd25;
	ld.global.f32 	%f9, [%rd26+4];
	cvt.f64.f32 	%fd31, %f9;
	add.f64 	%fd32, %fd31, 0d400921FB54442D18;
	div.rn.f64 	%fd33, %fd32, 0d401921FB54442D18;
	fma.rn.f64 	%fd34, %fd33, %fd1, 0dBFE0000000000000;
	mov.f64 	%fd35, 0d3FE0000000000000;
	copysign.f64 	%fd36, %fd34, %fd35;
	add.rz.f64 	%fd37, %fd34, %fd36;
	cvt.rzi.f64.f64 	%fd38, %fd37;
	cvt.rzi.s32.f64 	%r39, %fd38;
	ld.global.f32 	%f10, [%rd26+8];
	cvt.f64.f32 	%fd39, %f10;
	div.rn.f64 	%fd40, %fd39, 0d400921FB54442D18;
	fma.rn.f64 	%fd41, %fd40, %fd2, 0dBFE0000000000000;
	copysign.f64 	%fd42, %fd41, %fd35;
	add.rz.f64 	%fd43, %fd41, %fd42;
	cvt.rzi.f64.f64 	%fd44, %fd43;
	cvt.rzi.s32.f64 	%r40, %fd44;
	ld.global.f32 	%f11, [%rd26];
	mul.f32 	%f12, %f11, 0f42C80000;
	cvt.rzi.s32.f32 	%r41, %f12;
	mad.lo.s32 	%r9, %r40, %r2, %r39;
	mul.wide.s32 	%rd27, %r9, 4;
	add.s64 	%rd28, %rd3, %rd27;
	ld.global.u32 	%r42, [%rd28];
	sub.s32 	%r43, %r41, %r42;
	add.s32 	%r44, %r43, 9;
	setp.gt.u32 	%p7, %r44, 18;
	setp.gt.s32 	%p8, %r41, 9999;
	or.pred  	%p9, %p8, %p7;
	@%p9 bra 	$L__BB8_6;
	mul.wide.s32 	%rd29, %r8, 4;
	add.s64 	%rd30, %rd2, %rd29;
	ld.global.u32 	%r45, [%rd30];
	add.s64 	%rd32, %rd1, %rd27;
	st.global.u32 	[%rd32], %r45;
$L__BB8_6:
	add.s32 	%r10, %r8, %r5;
	mul.lo.s32 	%r46, %r10, 3;
	mul.wide.s32 	%rd33, %r46, 4;
	add.s64 	%rd34, %rd4, %rd33;
	ld.global.f32 	%f13, [%rd34+4];
	cvt.f64.f32 	%fd45, %f13;
	add.f64 	%fd46, %fd45, 0d400921FB54442D18;
	div.rn.f64 	%fd47, %fd46, 0d401921FB54442D18;
	fma.rn.f64 	%fd48, %fd47, %fd1, 0dBFE0000000000000;
	mov.f64 	%fd49, 0d3FE0000000000000;
	copysign.f64 	%fd50, %fd48, %fd49;
	add.rz.f64 	%fd51, %fd48, %fd50;
	cvt.rzi.f64.f64 	%fd52, %fd51;
	cvt.rzi.s32.f64 	%r47, %fd52;
	ld.global.f32 	%f14, [%rd34+8];
	cvt.f64.f32 	%fd53, %f14;
	div.rn.f64 	%fd54, %fd53, 0d400921FB54442D18;
	fma.rn.f64 	%fd55, %fd54, %fd2, 0dBFE0000000000000;
	copysign.f64 	%fd56, %fd55, %fd49;
	add.rz.f64 	%fd57, %fd55, %fd56;
	cvt.rzi.f64.f64 	%fd58, %fd57;
	cvt.rzi.s32.f64 	%r48, %fd58;
	ld.global.f32 	%f15, [%rd34];
	mul.f32 	%f16, %f15, 0f42C80000;
	cvt.rzi.s32.f32 	%r49, %f16;
	mad.lo.s32 	%r11, %r48, %r2, %r47;
	mul.wide.s32 	%rd35, %r11, 4;
	add.s64 	%rd36, %rd3, %rd35;
	ld.global.u32 	%r50, [%rd36];
	sub.s32 	%r51, %r49, %r50;
	add.s32 	%r52, %r51, 9;
	setp.gt.u32 	%p10, %r52, 18;
	setp.gt.s32 	%p11, %r49, 9999;
	or.pred  	%p12, %p11, %p10;
	@%p12 bra 	$L__BB8_8;
	mul.wide.s32 	%rd37, %r10, 4;
	add.s64 	%rd38, %rd2, %rd37;
	ld.global.u32 	%r53, [%rd38];
	add.s64 	%rd40, %rd1, %rd35;
	st.global.u32 	[%rd40], %r53;
$L__BB8_8:
	ret;

}


// ===== COMPILED SASS (sm_100) =====

	.target	sm_100

	.elftype	@"ET_EXEC"


//--------------------- .note.nv.tkinfo           --------------------------
	.section	.note.nv.tkinfo,"",@"SHT_NOTE"
	.sectionflags	@"SHF_NOTE_NV_TKINFO"
	.tkinfo
        /*0018*/ 	.word	0x00000002
        /*0030*/ 	.string	""
        /*0030*/ 	.string	"ptxas"
        /*0030*/ 	.string	"Cuda compilation tools, release 13.0, V13.0.88"
        /*0030*/ 	.string	"Build cuda_13.0.r13.0/compiler.36424714_0"
        /*0030*/ 	.string	"-arch sm_100 -m 64 "



//--------------------- .note.nv.cuinfo           --------------------------
	.section	.note.nv.cuinfo,"",@"SHT_NOTE"
	.sectionflags	@"SHF_NOTE_NV_CUINFO"
        /*0018*/ 	.short	0x0002
        /*001a*/ 	.short	0x0064
        /*001c*/ 	.short	0x0082
	.zero		2


//--------------------- .nv.info                  --------------------------
	.section	.nv.info,"",@"SHT_CUDA_INFO"
	.align	4


	//----- nvinfo : EIATTR_REGCOUNT
	.align		4
        /*0000*/ 	.byte	0x04, 0x2f
        /*0002*/ 	.short	(.L_2 - .L_1)
	.align		4
.L_1:
        /*0004*/ 	.word	index@(_Z8copy_memPhS_)
        /*0008*/ 	.word	0x00000016


	//----- nvinfo : EIATTR_FRAME_SIZE
	.align		4
.L_2:
        /*000c*/ 	.byte	0x04, 0x11
        /*000e*/ 	.short	(.L_4 - .L_3)
	.align		4
.L_3:
        /*0010*/ 	.word	index@(_Z8copy_memPhS_)
        /*0014*/ 	.word	0x00000000


	//----- nvinfo : EIATTR_REGCOUNT
	.align		4
.L_4:
        /*0018*/ 	.byte	0x04, 0x2f
        /*001a*/ 	.short	(.L_6 - .L_5)
	.align		4
.L_5:
        /*001c*/ 	.word	index@(_Z9set_depthPj)
        /*0020*/ 	.word	0x00000010


	//----- nvinfo : EIATTR_FRAME_SIZE
	.align		4
.L_6:
        /*0024*/ 	.byte	0x04, 0x11
        /*0026*/ 	.short	(.L_8 - .L_7)
	.align		4
.L_7:
        /*0028*/ 	.word	index@(_Z9set_depthPj)
        /*002c*/ 	.word	0x00000000


	//----- nvinfo : EIATTR_REGCOUNT
	.align		4
.L_8:
        /*0030*/ 	.byte	0x04, 0x2f
        /*0032*/ 	.short	(.L_10 - .L_9)
	.align		4
.L_9:
        /*0034*/ 	.word	index@(_Z11char_to_intPiPh)
        /*0038*/ 	.word	0x00000016


	//----- nvinfo : EIATTR_FRAME_SIZE
	.align		4
.L_10:
        /*003c*/ 	.byte	0x04, 0x11
        /*003e*/ 	.short	(.L_12 - .L_11)
	.align		4
.L_11:
        /*0040*/ 	.word	index@(_Z11char_to_intPiPh)
        /*0044*/ 	.word	0x00000000


	//----- nvinfo : EIATTR_REGCOUNT
	.align		4
.L_12:
        /*0048*/ 	.byte	0x04, 0x2f
        /*004a*/ 	.short	(.L_14 - .L_13)
	.align		4
.L_13:
        /*004c*/ 	.word	index@(_Z11int_to_charPiPh)
        /*0050*/ 	.word	0x00000016


	//----- nvinfo : EIATTR_FRAME_SIZE
	.align		4
.L_14:
        /*0054*/ 	.byte	0x04, 0x11
        /*0056*/ 	.short	(.L_16 - .L_15)
	.align		4
.L_15:
        /*0058*/ 	.word	index@(_Z11int_to_charPiPh)
        /*005c*/ 	.word	0x00000000


	//----- nvinfo : EIATTR_REGCOUNT
	.align		4
.L_16:
        /*0060*/ 	.byte	0x04, 0x2f
        /*0062*/ 	.short	(.L_18 - .L_17)
	.align		4
.L_17:
        /*0064*/ 	.word	index@(_Z10to3d_pointPfS_)
        /*0068*/ 	.word	0x00000020


	//----- nvinfo : EIATTR_FRAME_SIZE
	.align		4
.L_18:
        /*006c*/ 	.byte	0x04, 0x11
        /*006e*/ 	.short	(.L_20 - .L_19)
	.align		4
.L_19:
        /*0070*/ 	.word	index@($__internal_4_$__cuda_sm20_div_rn_f64_full)
        /*0074*/ 	.word	0x00000020


	//----- nvinfo : EIATTR_FRAME_SIZE
	.align		4
.L_20:
        /*0078*/ 	.byte	0x04, 0x11
        /*007a*/ 	.short	(.L_22 - .L_21)
	.align		4
.L_21:
        /*007c*/ 	.word	index@(_Z10to3d_pointPfS_)
        /*0080*/ 	.word	0x00000020


	//----- nvinfo : EIATTR_REGCOUNT
	.align		4
.L_22:
        /*0084*/ 	.byte	0x04, 0x2f
        /*0086*/ 	.short	(.L_24 - .L_23)
	.align		4
.L_23:
        /*0088*/ 	.word	index@(_Z9transformPfS_S_)
        /*008c*/ 	.word	0x0000001a


	//----- nvinfo : EIATTR_FRAME_SIZE
	.align		4
.L_24:
        /*0090*/ 	.byte	0x04, 0x11
        /*0092*/ 	.short	(.L_26 - .L_25)
	.align		4
.L_25:
        /*0094*/ 	.word	index@(_Z9transformPfS_S_)
        /*0098*/ 	.word	0x00000000


	//----- nvinfo : EIATTR_REGCOUNT
	.align		4
.L_26:
        /*009c*/ 	.byte	0x04, 0x2f
        /*009e*/ 	.short	(.L_28 - .L_27)
	.align		4
.L_27:
        /*00a0*/ 	.word	index@(_Z11transform2dPfS_)
        /*00a4*/ 	.word	0x0000001a


	//----- nvinfo : EIATTR_FRAME_SIZE
	.align		4
.L_28:
        /*00a8*/ 	.byte	0x04, 0x11
        /*00aa*/ 	.short	(.L_30 - .L_29)
	.align		4
.L_29:
        /*00ac*/ 	.word	index@($__internal_3_$__cuda_sm3x_div_rn_noftz_f32_slowpath)
        /*00b0*/ 	.word	0x00000000


	//----- nvinfo : EIATTR_FRAME_SIZE
	.align		4
.L_30:
        /*00b4*/ 	.byte	0x04, 0x11
        /*00b6*/ 	.short	(.L_32 - .L_31)
	.align		4
.L_31:
        /*00b8*/ 	.word	index@($__internal_2_$__cuda_sm20_sqrt_rn_f32_slowpath)
        /*00bc*/ 	.word	0x00000000


	//----- nvinfo : EIATTR_FRAME_SIZE
	.align		4
.L_32:
        /*00c0*/ 	.byte	0x04, 0x11
        /*00c2*/ 	.short	(.L_34 - .L_33)
	.align		4
.L_33:
        /*00c4*/ 	.word	index@(_Z11transform2dPfS_)
        /*00c8*/ 	.word	0x00000000


	//----- nvinfo : EIATTR_REGCOUNT
	.align		4
.L_34:
        /*00cc*/ 	.byte	0x04, 0x2f
        /*00ce*/ 	.short	(.L_36 - .L_35)
	.align		4
.L_35:
        /*00d0*/ 	.word	index@(_Z12render_depthPfPj)
        /*00d4*/ 	.word	0x00000022


	//----- nvinfo : EIATTR_FRAME_SIZE
	.align		4
.L_36:
        /*00d8*/ 	.byte	0x04, 0x11
        /*00da*/ 	.short	(.L_38 - .L_37)
	.align		4
.L_37:
        /*00dc*/ 	.word	index@($__internal_1_$__cuda_sm20_div_rn_f64_full)
        /*00e0*/ 	.word	0x00000000


	//----- nvinfo : EIATTR_FRAME_SIZE
	.align		4
.L_38:
        /*00e4*/ 	.byte	0x04, 0x11
        /*00e6*/ 	.short	(.L_40 - .L_39)
	.align		4
.L_39:
        /*00e8*/ 	.word	index@(_Z12render_depthPfPj)
        /*00ec*/ 	.word	0x00000000


	//----- nvinfo : EIATTR_REGCOUNT
	.align		4
.L_40:
        /*00f0*/ 	.byte	0x04, 0x2f
        /*00f2*/ 	.short	(.L_42 - .L_41)
	.align		4
.L_41:
        /*00f4*/ 	.word	index@(_Z12render_finalPfPiS0_S0_)
        /*00f8*/ 	.word	0x00000022


	//----- nvinfo : EIATTR_FRAME_SIZE
	.align		4
.L_42:
        /*00fc*/ 	.byte	0x04, 0x11
        /*00fe*/ 	.short	(.L_44 - .L_43)
	.align		4
.L_43:
        /*0100*/ 	.word	index@($__internal_0_$__cuda_sm20_div_rn_f64_full)
        /*0104*/ 	.word	0x00000000


	//----- nvinfo : EIATTR_FRAME_SIZE
	.align		4
.L_44:
        /*0108*/ 	.byte	0x04, 0x11
        /*010a*/ 	.short	(.L_46 - .L_45)
	.align		4
.L_45:
        /*010c*/ 	.word	index@(_Z12render_finalPfPiS0_S0_)
        /*0110*/ 	.word	0x00000000


	//----- nvinfo : EIATTR_MIN_STACK_SIZE
	.align		4
.L_46:
        /*0114*/ 	.byte	0x04, 0x12
        /*0116*/ 	.short	(.L_48 - .L_47)
	.align		4
.L_47:
        /*0118*/ 	.word	index@(_Z12render_finalPfPiS0_S0_)
        /*011c*/ 	.word	0x00000000


	//----- nvinfo : EIATTR_MIN_STACK_SIZE
	.align		4
.L_48:
        /*0120*/ 	.byte	0x04, 0x12
        /*0122*/ 	.short	(.L_50 - .L_49)
	.align		4
.L_49:
        /*0124*/ 	.word	index@(_Z12render_depthPfPj)
        /*0128*/ 	.word	0x00000000


	//----- nvinfo : EIATTR_MIN_STACK_SIZE
	.align		4
.L_50:
        /*012c*/ 	.byte	0x04, 0x12
        /*012e*/ 	.short	(.L_52 - .L_51)
	.align		4
.L_51:
        /*0130*/ 	.word	index@(_Z11transform2dPfS_)
        /*0134*/ 	.word	0x00000000


	//----- nvinfo : EIATTR_MIN_STACK_SIZE
	.align		4
.L_52:
        /*0138*/ 	.byte	0x04, 0x12
        /*013a*/ 	.short	(.L_54 - .L_53)
	.align		4
.L_53:
        /*013c*/ 	.word	index@(_Z9transformPfS_S_)
        /*0140*/ 	.word	0x00000000


	//----- nvinfo : EIATTR_MIN_STACK_SIZE
	.align		4
.L_54:
        /*0144*/ 	.byte	0x04, 0x12
        /*0146*/ 	.short	(.L_56 - .L_55)
	.align		4
.L_55:
        /*0148*/ 	.word	index@(_Z10to3d_pointPfS_)
        /*014c*/ 	.word	0x00000020


	//----- nvinfo : EIATTR_MIN_STACK_SIZE
	.align		4
.L_56:
        /*0150*/ 	.byte	0x04, 0x12
        /*0152*/ 	.short	(.L_58 - .L_57)
	.align		4
.L_57:
        /*0154*/ 	.word	index@(_Z11int_to_charPiPh)
        /*0158*/ 	.word	0x00000000


	//----- nvinfo : EIATTR_MIN_STACK_SIZE
	.align		4
.L_58:
        /*015c*/ 	.byte	0x04, 0x12
        /*015e*/ 	.short	(.L_60 - .L_59)
	.align		4
.L_59:
        /*0160*/ 	.word	index@(_Z11char_to_intPiPh)
        /*0164*/ 	.word	0x00000000


	//----- nvinfo : EIATTR_MIN_STACK_SIZE
	.align		4
.L_60:
        /*0168*/ 	.byte	0x04, 0x12
        /*016a*/ 	.short	(.L_62 - .L_61)
	.align		4
.L_61:
        /*016c*/ 	.word	index@(_Z9set_depthPj)
        /*0170*/ 	.word	0x00000000


	//----- nvinfo : EIATTR_MIN_STACK_SIZE
	.align		4
.L_62:
        /*0174*/ 	.byte	0x04, 0x12
        /*0176*/ 	.short	(.L_64 - .L_63)
	.align		4
.L_63:
        /*0178*/ 	.word	index@(_Z8copy_memPhS_)
        /*017c*/ 	.word	0x00000000
.L_64:


//--------------------- .nv.compat                --------------------------
	.section	.nv.compat,"",@"SHT_CUDA_COMPAT_INFO"
	.align	4
        /*0000*/ 	.byte	0x02, 0x09, 0x00, 0x00, 0x02, 0x02, 0x01, 0x00, 0x02, 0x05, 0x05, 0x00, 0x03, 0x07, 0x01, 0x01
        /*0010*/ 	.byte	0x02, 0x03, 0x00, 0x00, 0x02, 0x06, 0x01, 0x00, 0x04, 0x0b, 0x08, 0x00, 0x01, 0x00, 0x00, 0x00
        /*0020*/ 	.byte	0x00, 0x00, 0x00, 0x00


//--------------------- .nv.info._Z12render_finalPfPiS0_S0_ --------------------------
	.section	.nv.info._Z12render_finalPfPiS0_S0_,"",@"SHT_CUDA_INFO"
	.sectionflags	@""
	.align	4


	//----- nvinfo : EIATTR_CUDA_API_VERSION
	.align		4
        /*0000*/ 	.byte	0x04, 0x37
        /*0002*/ 	.short	(.L_66 - .L_65)
.L_65:
        /*0004*/ 	.word	0x00000082


	//----- nvinfo : EIATTR_KPARAM_INFO
	.align		4
.L_66:
        /*0008*/ 	.byte	0x04, 0x17
        /*000a*/ 	.short	(.L_68 - .L_67)
.L_67:
        /*000c*/ 	.word	0x00000000
        /*0010*/ 	.short	0x0003
        /*0012*/ 	.short	0x0018
        /*0014*/ 	.byte	0x00, 0xf5, 0x21, 0x00


	//----- nvinfo : EIATTR_KPARAM_INFO
	.align		4
.L_68:
        /*0018*/ 	.byte	0x04, 0x17
        /*001a*/ 	.short	(.L_70 - .L_69)
.L_69:
        /*001c*/ 	.word	0x00000000
        /*0020*/ 	.short	0x0002
        /*0022*/ 	.short	0x0010
        /*0024*/ 	.byte	0x00, 0xf5, 0x21, 0x00


	//----- nvinfo : EIATTR_KPARAM_INFO
	.align		4
.L_70:
        /*0028*/ 	.byte	0x04, 0x17
        /*002a*/ 	.short	(.L_72 - .L_71)
.L_71:
        /*002c*/ 	.word	0x00000000
        /*0030*/ 	.short	0x0001
        /*0032*/ 	.short	0x0008
        /*0034*/ 	.byte	0x00, 0xf5, 0x21, 0x00


	//----- nvinfo : EIATTR_KPARAM_INFO
	.align		4
.L_72:
        /*0038*/ 	.byte	0x04, 0x17
        /*003a*/ 	.short	(.L_74 - .L_73)
.L_73:
        /*003c*/ 	.word	0x00000000
        /*0040*/ 	.short	0x0000
        /*0042*/ 	.short	0x0000
        /*0044*/ 	.byte	0x00, 0xf5, 0x21, 0x00


	//----- nvinfo : EIATTR_SPARSE_MMA_MASK
	.align		4
.L_74:
        /*0048*/ 	.byte	0x03, 0x50
        /*004a*/ 	.short	0x0000


	//----- nvinfo : EIATTR_MAXREG_COUNT
	.align		4
        /*004c*/ 	.byte	0x03, 0x1b
        /*004e*/ 	.short	0x00ff


	//----- nvinfo : EIATTR_MERCURY_ISA_VERSION
	.align		4
        /*0050*/ 	.byte	0x03, 0x5f
        /*0052*/ 	.short	0x0101


	//----- nvinfo : EIATTR_VRC_CTA_INIT_COUNT
	.align		4
        /*0054*/ 	.byte	0x02, 0x4a
	.zero		1
	.zero		1


	//----- nvinfo : EIATTR_EXIT_INSTR_OFFSETS
	.align		4
        /*0058*/ 	.byte	0x04, 0x1c
        /*005a*/ 	.short	(.L_76 - .L_75)


	//   ....[0]....
.L_75:
        /*005c*/ 	.word	0x000015c0


	//   ....[1]....
        /*0060*/ 	.word	0x00001630


	//----- nvinfo : EIATTR_CRS_STACK_SIZE
	.align		4
.L_76:
        /*0064*/ 	.byte	0x04, 0x1e
        /*0066*/ 	.short	(.L_78 - .L_77)
.L_77:
        /*0068*/ 	.word	0x00000000


	//----- nvinfo : EIATTR_CBANK_PARAM_SIZE
	.align		4
.L_78:
        /*006c*/ 	.byte	0x03, 0x19
        /*006e*/ 	.short	0x0020


	//----- nvinfo : EIATTR_PARAM_CBANK
	.align		4
        /*0070*/ 	.byte	0x04, 0x0a
        /*0072*/ 	.short	(.L_80 - .L_79)
	.align		4
.L_79:
        /*0074*/ 	.word	index@(.nv.constant0._Z12render_finalPfPiS0_S0_)
        /*0078*/ 	.short	0x0380
        /*007a*/ 	.short	0x0020


	//----- nvinfo : EIATTR_SW_WAR
	.align		4
.L_80:
        /*007c*/ 	.byte	0x04, 0x36
        /*007e*/ 	.short	(.L_82 - .L_81)
.L_81:
        /*0080*/ 	.word	0x00000008
.L_82:


//--------------------- .nv.info._Z12render_depthPfPj --------------------------
	.section	.nv.info._Z12render_depthPfPj,"",@"SHT_CUDA_INFO"
	.sectionflags	@""
	.align	4


	//----- nvinfo : EIATTR_CUDA_API_VERSION
	.align		4
        /*0000*/ 	.byte	0x04, 0x37
        /*0002*/ 	.short	(.L_84 - .L_83)
.L_83:
        /*0004*/ 	.word	0x00000082


	//----- nvinfo : EIATTR_KPARAM_INFO
	.align		4
.L_84:
        /*0008*/ 	.byte	0x04, 0x17
        /*000a*/ 	.short	(.L_86 - .L_85)
.L_85:
        /*000c*/ 	.word	0x00000000
        /*0010*/ 	.short	0x0001
        /*0012*/ 	.short	0x0008
        /*0014*/ 	.byte	0x00, 0xf5, 0x21, 0x00


	//----- nvinfo : EIATTR_KPARAM_INFO
	.align		4
.L_86:
        /*0018*/ 	.byte	0x04, 0x17
        /*001a*/ 	.short	(.L_88 - .L_87)
.L_87:
        /*001c*/ 	.word	0x00000000
        /*0020*/ 	.short	0x0000
        /*0022*/ 	.short	0x0000
        /*0024*/ 	.byte	0x00, 0xf5, 0x21, 0x00


	//----- nvinfo : EIATTR_SPARSE_MMA_MASK
	.align		4
.L_88:
        /*0028*/ 	.byte	0x03, 0x50
        /*002a*/ 	.short	0x0000


	//----- nvinfo : EIATTR_MAXREG_COUNT
	.align		4
        /*002c*/ 	.byte	0x03, 0x1b
        /*002e*/ 	.short	0x00ff


	//----- nvinfo : EIATTR_MERCURY_ISA_VERSION
	.align		4
        /*0030*/ 	.byte	0x03, 0x5f
        /*0032*/ 	.short	0x0101


	//----- nvinfo : EIATTR_VRC_CTA_INIT_COUNT
	.align		4
        /*0034*/ 	.byte	0x02, 0x4a
	.zero		1
	.zero		1


	//----- nvinfo : EIATTR_EXIT_INSTR_OFFSETS
	.align		4
        /*0038*/ 	.byte	0x04, 0x1c
        /*003a*/ 	.short	(.L_90 - .L_89)


	//   ....[0]....
.L_89:
        /*003c*/ 	.word	0x000013c0


	//----- nvinfo : EIATTR_CRS_STACK_SIZE
	.align		4
.L_90:
        /*0040*/ 	.byte	0x04, 0x1e
        /*0042*/ 	.short	(.L_92 - .L_91)
.L_91:
        /*0044*/ 	.word	0x00000000


	//----- nvinfo : EIATTR_CBANK_PARAM_SIZE
	.align		4
.L_92:
        /*0048*/ 	.byte	0x03, 0x19
        /*004a*/ 	.short	0x0010


	//----- nvinfo : EIATTR_PARAM_CBANK
	.align		4
        /*004c*/ 	.byte	0x04, 0x0a
        /*004e*/ 	.short	(.L_94 - .L_93)
	.align		4
.L_93:
        /*0050*/ 	.word	index@(.nv.constant0._Z12render_depthPfPj)
        /*0054*/ 	.short	0x0380
        /*0056*/ 	.short	0x0010


	//----- nvinfo : EIATTR_SW_WAR
	.align		4
.L_94:
        /*0058*/ 	.byte	0x04, 0x36
        /*005a*/ 	.short	(.L_96 - .L_95)
.L_95:
        /*005c*/ 	.word	0x00000008
.L_96:


//--------------------- .nv.info._Z11transform2dPfS_ --------------------------
	.section	.nv.info._Z11transform2dPfS_,"",@"SHT_CUDA_INFO"
	.sectionflags	@""
	.align	4


	//----- nvinfo : EIATTR_CUDA_API_VERSION
	.align		4
        /*0000*/ 	.byte	0x04, 0x37
        /*0002*/ 	.short	(.L_98 - .L_97)
.L_97:
        /*0004*/ 	.word	0x00000082


	//----- nvinfo : EIATTR_KPARAM_INFO
	.align		4
.L_98:
        /*0008*/ 	.byte	0x04, 0x17
        /*000a*/ 	.short	(.L_100 - .L_99)
.L_99:
        /*000c*/ 	.word	0x00000000
        /*0010*/ 	.short	0x0001
        /*0012*/ 	.short	0x0008
        /*0014*/ 	.byte	0x00, 0xf5, 0x21, 0x00


	//----- nvinfo : EIATTR_KPARAM_INFO
	.align		4
.L_100:
        /*0018*/ 	.byte	0x04, 0x17
        /*001a*/ 	.short	(.L_102 - .L_101)
.L_101:
        /*001c*/ 	.word	0x00000000
        /*0020*/ 	.short	0x0000
        /*0022*/ 	.short	0x0000
        /*0024*/ 	.byte	0x00, 0xf5, 0x21, 0x00


	//----- nvinfo : EIATTR_SPARSE_MMA_MASK
	.align		4
.L_102:
        /*0028*/ 	.byte	0x03, 0x50
        /*002a*/ 	.short	0x0000


	//----- nvinfo : EIATTR_MAXREG_COUNT
	.align		4
        /*002c*/ 	.byte	0x03, 0x1b
        /*002e*/ 	.short	0x00ff


	//----- nvinfo : EIATTR_MERCURY_ISA_VERSION
	.align		4
        /*0030*/ 	.byte	0x03, 0x5f
        /*0032*/ 	.short	0x0101


	//----- nvinfo : EIATTR_VRC_CTA_INIT_COUNT
	.align		4
        /*0034*/ 	.byte	0x02, 0x4a
	.zero		1
	.zero		1


	//----- nvinfo : EIATTR_EXIT_INSTR_OFFSETS
	.align		4
        /*0038*/ 	.byte	0x04, 0x1c
        /*003a*/ 	.short	(.L_104 - .L_103)


	//   ....[0]....
.L_103:
        /*003c*/ 	.word	0x00000930


	//----- nvinfo : EIATTR_CRS_STACK_SIZE
	.align		4
.L_104:
        /*0040*/ 	.byte	0x04, 0x1e
        /*0042*/ 	.short	(.L_106 - .L_105)
.L_105:
        /*0044*/ 	.word	0x00000000


	//----- nvinfo : EIATTR_CBANK_PARAM_SIZE
	.align		4
.L_106:
        /*0048*/ 	.byte	0x03, 0x19
        /*004a*/ 	.short	0x0010


	//----- nvinfo : EIATTR_PARAM_CBANK
	.align		4
        /*004c*/ 	.byte	0x04, 0x0a
        /*004e*/ 	.short	(.L_108 - .L_107)
	.align		4
.L_107:
        /*0050*/ 	.word	index@(.nv.constant0._Z11transform2dPfS_)
        /*0054*/ 	.short	0x0380
        /*0056*/ 	.short	0x0010


	//----- nvinfo : EIATTR_SW_WAR
	.align		4
.L_108:
        /*0058*/ 	.byte	0x04, 0x36
        /*005a*/ 	.short	(.L_110 - .L_109)
.L_109:
        /*005c*/ 	.word	0x00000008
.L_110:


//--------------------- .nv.info._Z9transformPfS_S_ --------------------------
	.section	.nv.info._Z9transformPfS_S_,"",@"SHT_CUDA_INFO"
	.sectionflags	@""
	.align	4


	//----- nvinfo : EIATTR_CUDA_API_VERSION
	.align		4
        /*0000*/ 	.byte	0x04, 0x37
        /*0002*/ 	.short	(.L_112 - .L_111)
.L_111:
        /*0004*/ 	.word	0x00000082


	//----- nvinfo : EIATTR_KPARAM_INFO
	.align		4
.L_112:
        /*0008*/ 	.byte	0x04, 0x17
        /*000a*/ 	.short	(.L_114 - .L_113)
.L_113:
        /*000c*/ 	.word	0x00000000
        /*0010*/ 	.short	0x0002
        /*0012*/ 	.short	0x0010
        /*0014*/ 	.byte	0x00, 0xf5, 0x21, 0x00


	//----- nvinfo : EIATTR_KPARAM_INFO
	.align		4
.L_114:
        /*0018*/ 	.byte	0x04, 0x17
        /*001a*/ 	.short	(.L_116 - .L_115)
.L_115:
        /*001c*/ 	.word	0x00000000
        /*0020*/ 	.short	0x0001
        /*0022*/ 	.short	0x0008
        /*0024*/ 	.byte	0x00, 0xf5, 0x21, 0x00


	//----- nvinfo : EIATTR_KPARAM_INFO
	.align		4
.L_116:
        /*0028*/ 	.byte	0x04, 0x17
        /*002a*/ 	.short	(.L_118 - .L_117)
.L_117:
        /*002c*/ 	.word	0x00000000
        /*0030*/ 	.short	0x0000
        /*0032*/ 	.short	0x0000
        /*0034*/ 	.byte	0x00, 0xf5, 0x21, 0x00


	//----- nvinfo : EIATTR_SPARSE_MMA_MASK
	.align		4
.L_118:
        /*0038*/ 	.byte	0x03, 0x50
        /*003a*/ 	.short	0x0000


	//----- nvinfo : EIATTR_MAXREG_COUNT
	.align		4
        /*003c*/ 	.byte	0x03, 0x1b
        /*003e*/ 	.short	0x00ff


	//----- nvinfo : EIATTR_MERCURY_ISA_VERSION
	.align		4
        /*0040*/ 	.byte	0x03, 0x5f
        /*0042*/ 	.short	0x0101


	//----- nvinfo : EIATTR_VRC_CTA_INIT_COUNT
	.align		4
        /*0044*/ 	.byte	0x02, 0x4a
	.zero		1
	.zero		1


	//----- nvinfo : EIATTR_EXIT_INSTR_OFFSETS
	.align		4
        /*0048*/ 	.byte	0x04, 0x1c
        /*004a*/ 	.short	(.L_120 - .L_119)


	//   ....[0]....
.L_119:
        /*004c*/ 	.word	0x00000bd0


	//----- nvinfo : EIATTR_CBANK_PARAM_SIZE
	.align		4
.L_120:
        /*0050*/ 	.byte	0x03, 0x19
        /*0052*/ 	.short	0x0018


	//----- nvinfo : EIATTR_PARAM_CBANK
	.align		4
        /*0054*/ 	.byte	0x04, 0x0a
        /*0056*/ 	.short	(.L_122 - .L_121)
	.align		4
.L_121:
        /*0058*/ 	.word	index@(.nv.constant0._Z9transformPfS_S_)
        /*005c*/ 	.short	0x0380
        /*005e*/ 	.short	0x0018


	//----- nvinfo : EIATTR_SW_WAR
	.align		4
.L_122:
        /*0060*/ 	.byte	0x04, 0x36
        /*0062*/ 	.short	(.L_124 - .L_123)
.L_123:
        /*0064*/ 	.word	0x00000008
.L_124:


//--------------------- .nv.info._Z10to3d_pointPfS_ --------------------------
	.section	.nv.info._Z10to3d_pointPfS_,"",@"SHT_CUDA_INFO"
	.sectionflags	@""
	.align	4


	//----- nvinfo : EIATTR_CUDA_API_VERSION
	.align		4
        /*0000*/ 	.byte	0x04, 0x37
        /*0002*/ 	.short	(.L_126 - .L_125)
.L_125:
        /*0004*/ 	.word	0x00000082


	//----- nvinfo : EIATTR_KPARAM_INFO
	.align		4
.L_126:
        /*0008*/ 	.byte	0x04, 0x17
        /*000a*/ 	.short	(.L_128 - .L_127)
.L_127:
        /*000c*/ 	.word	0x00000000
        /*0010*/ 	.short	0x0001
        /*0012*/ 	.short	0x0008
        /*0014*/ 	.byte	0x00, 0xf5, 0x21, 0x00


	//----- nvinfo : EIATTR_KPARAM_INFO
	.align		4
.L_128:
        /*0018*/ 	.byte	0x04, 0x17
        /*001a*/ 	.short	(.L_130 - .L_129)
.L_129:
        /*001c*/ 	.word	0x00000000
        /*0020*/ 	.short	0x0000
        /*0022*/ 	.short	0x0000
        /*0024*/ 	.byte	0x00, 0xf5, 0x21, 0x00


	//----- nvinfo : EIATTR_SPARSE_MMA_MASK
	.align		4
.L_130:
        /*0028*/ 	.byte	0x03, 0x50
        /*002a*/ 	.short	0x0000


	//----- nvinfo : EIATTR_MAXREG_COUNT
	.align		4
        /*002c*/ 	.byte	0x03, 0x1b
        /*002e*/ 	.short	0x00ff


	//----- nvinfo : EIATTR_MERCURY_ISA_VERSION
	.align		4
        /*0030*/ 	.byte	0x03, 0x5f
        /*0032*/ 	.short	0x0101


	//----- nvinfo : EIATTR_VRC_CTA_INIT_COUNT
	.align		4
        /*0034*/ 	.byte	0x02, 0x4a
	.zero		1
	.zero		1


	//----- nvinfo : EIATTR_EXIT_INSTR_OFFSETS
	.align		4
        /*0038*/ 	.byte	0x04, 0x1c
        /*003a*/ 	.short	(.L_132 - .L_131)


	//   ....[0]....
.L_131:
        /*003c*/ 	.word	0x00006ca0


	//----- nvinfo : EIATTR_CRS_STACK_SIZE
	.align		4
.L_132:
        /*0040*/ 	.byte	0x04, 0x1e
        /*0042*/ 	.short	(.L_134 - .L_133)
.L_133:
        /*0044*/ 	.word	0x00000000


	//----- nvinfo : EIATTR_CBANK_PARAM_SIZE
	.align		4
.L_134:
        /*0048*/ 	.byte	0x03, 0x19
        /*004a*/ 	.short	0x0010


	//----- nvinfo : EIATTR_PARAM_CBANK
	.align		4
        /*004c*/ 	.byte	0x04, 0x0a
        /*004e*/ 	.short	(.L_136 - .L_135)
	.align		4
.L_135:
        /*0050*/ 	.word	index@(.nv.constant0._Z10to3d_pointPfS_)
        /*0054*/ 	.short	0x0380
        /*0056*/ 	.short	0x0010


	//----- nvinfo : EIATTR_SW_WAR
	.align		4
.L_136:
        /*0058*/ 	.byte	0x04, 0x36
        /*005a*/ 	.short	(.L_138 - .L_137)
.L_137:
        /*005c*/ 	.word	0x00000008
.L_138:


//--------------------- .nv.info._Z11int_to_charPiPh --------------------------
	.section	.nv.info._Z11int_to_charPiPh,"",@"SHT_CUDA_INFO"
	.sectionflags	@""
	.align	4


	//----- nvinfo : EIATTR_CUDA_API_VERSION
	.align		4
        /*0000*/ 	.byte	0x04, 0x37
        /*0002*/ 	.short	(.L_140 - .L_139)
.L_139:
        /*0004*/ 	.word	0x00000082


	//----- nvinfo : EIATTR_KPARAM_INFO
	.align		4
.L_140:
        /*0008*/ 	.byte	0x04, 0x17
        /*000a*/ 	.short	(.L_142 - .L_141)
.L_141:
        /*000c*/ 	.word	0x00000000
        /*0010*/ 	.short	0x0001
        /*0012*/ 	.short	0x0008
        /*0014*/ 	.byte	0x00, 0xf5, 0x21, 0x00


	//----- nvinfo : EIATTR_KPARAM_INFO
	.align		4
.L_142:
        /*0018*/ 	.byte	0x04, 0x17
        /*001a*/ 	.short	(.L_144 - .L_143)
.L_143:
        /*001c*/ 	.word	0x00000000
        /*0020*/ 	.short	0x0000
        /*0022*/ 	.short	0x0000
        /*0024*/ 	.byte	0x00, 0xf5, 0x21, 0x00


	//----- nvinfo : EIATTR_SPARSE_MMA_MASK
	.align		4
.L_144:
        /*0028*/ 	.byte	0x03, 0x50
        /*002a*/ 	.short	0x0000


	//----- nvinfo : EIATTR_MAXREG_COUNT
	.align		4
        /*002c*/ 	.byte	0x03, 0x1b
        /*002e*/ 	.short	0x00ff


	//----- nvinfo : EIATTR_MERCURY_ISA_VERSION
	.align		4
        /*0030*/ 	.byte	0x03, 0x5f
        /*0032*/ 	.short	0x0101


	//----- nvinfo : EIATTR_VRC_CTA_INIT_COUNT
	.align		4
        /*0034*/ 	.byte	0x02, 0x4a
	.zero		1
	.zero		1


	//----- nvinfo : EIATTR_EXIT_INSTR_OFFSETS
	.align		4
        /*0038*/ 	.byte	0x04, 0x1c
        /*003a*/ 	.short	(.L_146 - .L_145)


	//   ....[0]....
.L_145:
        /*003c*/ 	.word	0x00000500


	//----- nvinfo : EIATTR_CBANK_PARAM_SIZE
	.align		4
.L_146:
        /*0040*/ 	.byte	0x03, 0x19
        /*0042*/ 	.short	0x0010


	//----- nvinfo : EIATTR_PARAM_CBANK
	.align		4
        /*0044*/ 	.byte	0x04, 0x0a
        /*0046*/ 	.short	(.L_148 - .L_147)
	.align		4
.L_147:
        /*0048*/ 	.word	index@(.nv.constant0._Z11int_to_charPiPh)
        /*004c*/ 	.short	0x0380
        /*004e*/ 	.short	0x0010


	//----- nvinfo : EIATTR_SW_WAR
	.align		4
.L_148:
        /*0050*/ 	.byte	0x04, 0x36
        /*0052*/ 	.short	(.L_150 - .L_149)
.L_149:
        /*0054*/ 	.word	0x00000008
.L_150:


//--------------------- .nv.info._Z11char_to_intPiPh --------------------------
	.section	.nv.info._Z11char_to_intPiPh,"",@"SHT_CUDA_INFO"
	.sectionflags	@""
	.align	4


	//----- nvinfo : EIATTR_CUDA_API_VERSION
	.align		4
        /*0000*/ 	.byte	0x04, 0x37
        /*0002*/ 	.short	(.L_152 - .L_151)
.L_151:
        /*0004*/ 	.word	0x00000082


	//----- nvinfo : EIATTR_KPARAM_INFO
	.align		4
.L_152:
        /*0008*/ 	.byte	0x04, 0x17
        /*000a*/ 	.short	(.L_154 - .L_153)
.L_153:
        /*000c*/ 	.word	0x00000000
        /*0010*/ 	.short	0x0001
        /*0012*/ 	.short	0x0008
        /*0014*/ 	.byte	0x00, 0xf5, 0x21, 0x00


	//----- nvinfo : EIATTR_KPARAM_INFO
	.align		4
.L_154:
        /*0018*/ 	.byte	0x04, 0x17
        /*001a*/ 	.short	(.L_156 - .L_155)
.L_155:
        /*001c*/ 	.word	0x00000000
        /*0020*/ 	.short	0x0000
        /*0022*/ 	.short	0x0000
        /*0024*/ 	.byte	0x00, 0xf5, 0x21, 0x00


	//----- nvinfo : EIATTR_SPARSE_MMA_MASK
	.align		4
.L_156:
        /*0028*/ 	.byte	0x03, 0x50
        /*002a*/ 	.short	0x0000


	//----- nvinfo : EIATTR_MAXREG_COUNT
	.align		4
        /*002c*/ 	.byte	0x03, 0x1b
        /*002e*/ 	.short	0x00ff


	//----- nvinfo : EIATTR_MERCURY_ISA_VERSION
	.align		4
        /*0030*/ 	.byte	0x03, 0x5f
        /*0032*/ 	.short	0x0101


	//----- nvinfo : EIATTR_VRC_CTA_INIT_COUNT
	.align		4
        /*0034*/ 	.byte	0x02, 0x4a
	.zero		1
	.zero		1


	//----- nvinfo : EIATTR_EXIT_INSTR_OFFSETS
	.align		4
        /*0038*/ 	.byte	0x04, 0x1c
        /*003a*/ 	.short	(.L_158 - .L_157)


	//   ....[0]....
.L_157:
        /*003c*/ 	.word	0x00000380


	//----- nvinfo : EIATTR_CBANK_PARAM_SIZE
	.align		4
.L_158:
        /*0040*/ 	.byte	0x03, 0x19
        /*0042*/ 	.short	0x0010


	//----- nvinfo : EIATTR_PARAM_CBANK
	.align		4
        /*0044*/ 	.byte	0x04, 0x0a
        /*0046*/ 	.short	(.L_160 - .L_159)
	.align		4
.L_159:
        /*0048*/ 	.word	index@(.nv.constant0._Z11char_to_intPiPh)
        /*004c*/ 	.short	0x0380
        /*004e*/ 	.short	0x0010


	//----- nvinfo : EIATTR_SW_WAR
	.align		4
.L_160:
        /*0050*/ 	.byte	0x04, 0x36
        /*0052*/ 	.short	(.L_162 - .L_161)
.L_161:
        /*0054*/ 	.word	0x00000008
.L_162:


//--------------------- .nv.info._Z9set_depthPj   --------------------------
	.section	.nv.info._Z9set_depthPj,"",@"SHT_CUDA_INFO"
	.sectionflags	@""
	.align	4


	//----- nvinfo : EIATTR_CUDA_API_VERSION
	.align		4
        /*0000*/ 	.byte	0x04, 0x37
        /*0002*/ 	.short	(.L_164 - .L_163)
.L_163:
        /*0004*/ 	.word	0x00000082


	//----- nvinfo : EIATTR_KPARAM_INFO
	.align		4
.L_164:
        /*0008*/ 	.byte	0x04, 0x17
        /*000a*/ 	.short	(.L_166 - .L_165)
.L_165:
        /*000c*/ 	.word	0x00000000
        /*0010*/ 	.short	0x0000
        /*0012*/ 	.short	0x0000
        /*0014*/ 	.byte	0x00, 0xf5, 0x21, 0x00


	//----- nvinfo : EIATTR_SPARSE_MMA_MASK
	.align		4
.L_166:
        /*0018*/ 	.byte	0x03, 0x50
        /*001a*/ 	.short	0x0000


	//----- nvinfo : EIATTR_MAXREG_COUNT
	.align		4
        /*001c*/ 	.byte	0x03, 0x1b
        /*001e*/ 	.short	0x00ff


	//----- nvinfo : EIATTR_MERCURY_ISA_VERSION
	.align		4
        /*0020*/ 	.byte	0x03, 0x5f
        /*0022*/ 	.short	0x0101


	//----- nvinfo : EIATTR_VRC_CTA_INIT_COUNT
	.align		4
        /*0024*/ 	.byte	0x02, 0x4a
	.zero		1
	.zero		1


	//----- nvinfo : EIATTR_EXIT_INSTR_OFFSETS
	.align		4
        /*0028*/ 	.byte	0x04, 0x1c
        /*002a*/ 	.short	(.L_168 - .L_167)


	//   ....[0]....
.L_167:
        /*002c*/ 	.word	0x00000180


	//----- nvinfo : EIATTR_CBANK_PARAM_SIZE
	.align		4
.L_168:
        /*0030*/ 	.byte	0x03, 0x19
        /*0032*/ 	.short	0x0008


	//----- nvinfo : EIATTR_PARAM_CBANK
	.align		4
        /*0034*/ 	.byte	0x04, 0x0a
        /*0036*/ 	.short	(.L_170 - .L_169)
	.align		4
.L_169:
        /*0038*/ 	.word	index@(.nv.constant0._Z9set_depthPj)
        /*003c*/ 	.short	0x0380
        /*003e*/ 	.short	0x0008


	//----- nvinfo : EIATTR_SW_WAR
	.align		4
.L_170:
        /*0040*/ 	.byte	0x04, 0x36
        /*0042*/ 	.short	(.L_172 - .L_171)
.L_171:
        /*0044*/ 	.word	0x00000008
.L_172:


//--------------------- .nv.info._Z8copy_memPhS_  --------------------------
	.section	.nv.info._Z8copy_memPhS_,"",@"SHT_CUDA_INFO"
	.sectionflags	@""
	.align	4


	//----- nvinfo : EIATTR_CUDA_API_VERSION
	.align		4
        /*0000*/ 	.byte	0x04, 0x37
        /*0002*/ 	.short	(.L_174 - .L_173)
.L_173:
        /*0004*/ 	.word	0x00000082


	//----- nvinfo : EIATTR_KPARAM_INFO
	.align		4
.L_174:
        /*0008*/ 	.byte	0x04, 0x17
        /*000a*/ 	.short	(.L_176 - .L_175)
.L_175:
        /*000c*/ 	.word	0x00000000
        /*0010*/ 	.short	0x0001
        /*0012*/ 	.short	0x0008
        /*0014*/ 	.byte	0x00, 0xf5, 0x21, 0x00


	//----- nvinfo : EIATTR_KPARAM_INFO
	.align		4
.L_176:
        /*0018*/ 	.byte	0x04, 0x17
        /*001a*/ 	.short	(.L_178 - .L_177)
.L_177:
        /*001c*/ 	.word	0x00000000
        /*0020*/ 	.short	0x0000
        /*0022*/ 	.short	0x0000
        /*0024*/ 	.byte	0x00, 0xf5, 0x21, 0x00


	//----- nvinfo : EIATTR_SPARSE_MMA_MASK
	.align		4
.L_178:
        /*0028*/ 	.byte	0x03, 0x50
        /*002a*/ 	.short	0x0000


	//----- nvinfo : EIATTR_MAXREG_COUNT
	.align		4
        /*002c*/ 	.byte	0x03, 0x1b
        /*002e*/ 	.short	0x00ff


	//----- nvinfo : EIATTR_MERCURY_ISA_VERSION
	.align		4
        /*0030*/ 	.byte	0x03, 0x5f
        /*0032*/ 	.short	0x0101


	//----- nvinfo : EIATTR_VRC_CTA_INIT_COUNT
	.align		4
        /*0034*/ 	.byte	0x02, 0x4a
	.zero		1
	.zero		1


	//----- nvinfo : EIATTR_EXIT_INSTR_OFFSETS
	.align		4
        /*0038*/ 	.byte	0x04, 0x1c
        /*003a*/ 	.short	(.L_180 - .L_179)


	//   ....[0]....
.L_179:
        /*003c*/ 	.word	0x000003f0


	//----- nvinfo : EIATTR_CBANK_PARAM_SIZE
	.align		4
.L_180:
        /*0040*/ 	.byte	0x03, 0x19
        /*0042*/ 	.short	0x0010


	//----- nvinfo : EIATTR_PARAM_CBANK
	.align		4
        /*0044*/ 	.byte	0x04, 0x0a
        /*0046*/ 	.short	(.L_182 - .L_181)
	.align		4
.L_181:
        /*0048*/ 	.word	index@(.nv.constant0._Z8copy_memPhS_)
        /*004c*/ 	.short	0x0380
        /*004e*/ 	.short	0x0010


	//----- nvinfo : EIATTR_SW_WAR
	.align		4
.L_182:
        /*0050*/ 	.byte	0x04, 0x36
        /*0052*/ 	.short	(.L_184 - .L_183)
.L_183:
        /*0054*/ 	.word	0x00000008
.L_184:


//--------------------- .nv.callgraph             --------------------------
	.section	.nv.callgraph,"",@"SHT_CUDA_CALLGRAPH"
	.align	4
	.sectionentsize	8
	.align		4
        /*0000*/ 	.word	0x00000000
	.align		4
        /*0004*/ 	.word	0xffffffff
	.align		4
        /*0008*/ 	.word	0x00000000
	.align		4
        /*000c*/ 	.word	0xfffffffe
	.align		4
        /*0010*/ 	.word	0x00000000
	.align		4
        /*0014*/ 	.word	0xfffffffd
	.align		4
        /*0018*/ 	.word	0x00000000
	.align		4
        /*001c*/ 	.word	0xfffffffc


//--------------------- .nv.constant4             --------------------------
	.section	.nv.constant4,"a",@progbits
	.align	8
	.align		8
.nv.constant4:
        /*0000*/ 	.dword	__cudart_i2opi_f


//--------------------- .text._Z12render_finalPfPiS0_S0_ --------------------------
	.section	.text._Z12render_finalPfPiS0_S0_,"ax",@progbits
	.align	128
        .global         _Z12render_finalPfPiS0_S0_
        .type           _Z12render_finalPfPiS0_S0_,@function
        .size           _Z12render_finalPfPiS0_S0_,(.L_x_158 - _Z12render_finalPfPiS0_S0_)
        .other          _Z12render_finalPfPiS0_S0_,@"STO_CUDA_ENTRY STV_DEFAULT"
_Z12render_finalPfPiS0_S0_:
.text._Z12render_finalPfPiS0_S0_:
[----:B------:R-:W-:Y:S01]  /*0000*/  LDC R1, c[0x0][0x37c] ;  /* 0x0000df00ff017b82 */ /* 0x000fe20000000800 */
[----:B------:R-:W0:Y:S07]  /*0010*/  S2R R25, SR_CTAID.X ;  /* 0x0000000000197919 */ /* 0x000e2e0000002500 */
[----:B------:R-:W1:Y:S01]  /*0020*/  LDC R2, c[0x0][0x370] ;  /* 0x0000dc00ff027b82 */ /* 0x000e620000000800 */
[----:B------:R-:W2:Y:S01]  /*0030*/  LDCU.64 UR4, c[0x0][0x358] ;  /* 0x00006b00ff0477ac */ /* 0x000ea20008000a00 */
[----:B------:R-:W0:Y:S01]  /*0040*/  S2R R0, SR_TID.X ;  /* 0x0000000000007919 */ /* 0x000e220000002100 */
[----:B------:R-:W3:Y:S05]  /*0050*/  S2R R3, SR_CTAID.Y ;  /* 0x0000000000037919 */ /* 0x000eea0000002600 */
[----:B------:R-:W4:Y:S01]  /*0060*/  LDC.64 R26, c[0x0][0x380] ;  /* 0x0000e000ff1a7b82 */ /* 0x000f220000000a00 */
[----:B------:R-:W3:Y:S01]  /*0070*/  S2R R4, SR_TID.Y ;  /* 0x0000000000047919 */ /* 0x000ee20000002200 */
[----:B-1----:R-:W-:-:S02]  /*0080*/  IMAD.SHL.U32 R10, R2, 0x20, RZ ;  /* 0x00000020020a7824 */ /* 0x002fc400078e00ff */
[----:B0-----:R-:W-:Y:S02]  /*0090*/  IMAD R25, R25, 0x20, R0 ;  /* 0x0000002019197824 */ /* 0x001fe400078e0200 */
[----:B---3--:R-:W-:-:S04]  /*00a0*/  IMAD R0, R3, 0x20, R4 ;  /* 0x0000002003007824 */ /* 0x008fc800078e0204 */
[----:B------:R-:W-:-:S04]  /*00b0*/  IMAD R25, R0, R10, R25 ;  /* 0x0000000a00197224 */ /* 0x000fc800078e0219 */
[----:B------:R-:W-:-:S04]  /*00c0*/  IMAD R3, R25, 0x3, RZ ;  /* 0x0000000319037824 */ /* 0x000fc800078e02ff */
[----:B----4-:R-:W-:-:S05]  /*00d0*/  IMAD.WIDE R26, R3, 0x4, R26 ;  /* 0x00000004031a7825 */ /* 0x010fca00078e021a */
[----:B--2---:R-:W2:Y:S01]  /*00e0*/  LDG.E R0, desc[UR4][R26.64+0x4] ;  /* 0x000004041a007981 */ /* 0x004ea2000c1e1900 */
[----:B------:R-:W0:Y:S01]  /*00f0*/  MUFU.RCP64H R7, 6.283184051513671875 ;  /* 0x401921fb00077908 */ /* 0x000e220000001800 */
[----:B------:R-:W-:Y:S02]  /*0100*/  HFMA2 R4, -RZ, RZ, 68.25, 0.07958984375 ;  /* 0x54442d18ff047431 */ /* 0x000fe400000001ff */
[----:B------:R-:W-:Y:S01]  /*0110*/  IMAD.MOV.U32 R5, RZ, RZ, 0x401921fb ;  /* 0x401921fbff057424 */ /* 0x000fe200078e00ff */
[----:B------:R-:W-:Y:S01]  /*0120*/  UMOV UR6, 0x54442d18 ;  /* 0x54442d1800067882 */ /* 0x000fe20000000000 */
[----:B------:R-:W-:Y:S01]  /*0130*/  IMAD.MOV.U32 R6, RZ, RZ, 0x1 ;  /* 0x00000001ff067424 */ /* 0x000fe200078e00ff */
[----:B------:R-:W-:Y:S01]  /*0140*/  UMOV UR7, 0x400921fb ;  /* 0x400921fb00077882 */ /* 0x000fe20000000000 */
[----:B------:R-:W-:Y:S01]  /*0150*/  BSSY.RECONVERGENT B0, `(.L_x_0) ;  /* 0x0000015000007945 */ /* 0x000fe20003800200 */
[----:B------:R-:W-:Y:S03]  /*0160*/  I2F.F64 R10, R10 ;  /* 0x0000000a000a7312 */ /* 0x000fe60000201c00 */
[----:B0-----:R-:W-:-:S08]  /*0170*/  DFMA R8, R6, -R4, 1 ;  /* 0x3ff000000608742b */ /* 0x001fd00000000804 */
[----:B------:R-:W-:-:S08]  /*0180*/  DFMA R8, R8, R8, R8 ;  /* 0x000000080808722b */ /* 0x000fd00000000008 */
[----:B------:R-:W-:-:S08]  /*0190*/  DFMA R8, R6, R8, R6 ;  /* 0x000000080608722b */ /* 0x000fd00000000006 */
[----:B------:R-:W-:-:S08]  /*01a0*/  DFMA R12, R8, -R4, 1 ;  /* 0x3ff00000080c742b */ /* 0x000fd00000000804 */
[----:B------:R-:W-:Y:S01]  /*01b0*/  DFMA R8, R8, R12, R8 ;  /* 0x0000000c0808722b */ /* 0x000fe20000000008 */
[----:B--2---:R-:W0:Y:S02]  /*01c0*/  F2F.F64.F32 R6, R0 ;  /* 0x0000000000067310 */ /* 0x004e240000201800 */
[----:B0-----:R-:W-:-:S08]  /*01d0*/  DADD R12, R6, UR6 ;  /* 0x00000006060c7e29 */ /* 0x001fd00008000000 */
[----:B------:R-:W-:Y:S02]  /*01e0*/  DMUL R6, R12, R8 ;  /* 0x000000080c067228 */ /* 0x000fe40000000000 */
[----:B------:R-:W-:-:S06]  /*01f0*/  FSETP.GEU.AND P1, PT, |R13|, 6.5827683646048100446e-37, PT ;  /* 0x036000000d00780b */ /* 0x000fcc0003f2e200 */
[----:B------:R-:W-:-:S08]  /*0200*/  DFMA R4, R6, -R4, R12 ;  /* 0x800000040604722b */ /* 0x000fd0000000000c */
[----:B------:R-:W-:-:S10]  /*0210*/  DFMA R4, R8, R4, R6 ;  /* 0x000000040804722b */ /* 0x000fd40000000006 */
[----:B------:R-:W-:-:S05]  /*0220*/  FFMA R3, RZ, 2.3926990032196044922, R5 ;  /* 0x401921fbff037823 */ /* 0x000fca0000000005 */
[----:B------:R-:W-:-:S13]  /*0230*/  FSETP.GT.AND P0, PT, |R3|, 1.469367938527859385e-39, PT ;  /* 0x001000000300780b */ /* 0x000fda0003f04200 */
[----:B------:R-:W-:Y:S05]  /*0240*/  @P0 BRA P1, `(.L_x_1) ;  /* 0x0000000000140947 */ /* 0x000fea0000800000 */
[----:B------:R-:W-:Y:S01]  /*0250*/  IMAD.MOV.U32 R15, RZ, RZ, 0x401921fb ;  /* 0x401921fbff0f7424 */ /* 0x000fe200078e00ff */
[----:B------:R-:W-:-:S07]  /*0260*/  MOV R4, 0x280 ;  /* 0x0000028000047802 */ /* 0x000fce0000000f00 */
[----:B------:R-:W-:Y:S05]  /*0270*/  CALL.REL.NOINC `($__internal_0_$__cuda_sm20_div_rn_f64_full) ;  /* 0x0000001000f07944 */ /* 0x000fea0003c00000 */
[----:B------:R-:W-:Y:S01]  /*0280*/  MOV R4, R28 ;  /* 0x0000001c00047202 */ /* 0x000fe20000000f00 */
[----:B------:R-:W-:-:S07]  /*0290*/  IMAD.MOV.U32 R5, RZ, RZ, R29 ;  /* 0x000000ffff057224 */ /* 0x000fce00078e001d */
.L_x_1:
[----:B------:R-:W-:Y:S05]  /*02a0*/  BSYNC.RECONVERGENT B0 ;  /* 0x0000000000007941 */ /* 0x000fea0003800200 */
.L_x_0:
[----:B------:R-:W2:Y:S01]  /*02b0*/  LDG.E R3, desc[UR4][R26.64+0x8] ;  /* 0x000008041a037981 */ /* 0x000ea2000c1e1900 */
[----:B------:R-:W0:Y:S01]  /*02c0*/  MUFU.RCP64H R9, 3.1415920257568359375 ;  /* 0x400921fb00097908 */ /* 0x000e220000001800 */
[----:B------:R-:W-:Y:S02]  /*02d0*/  HFMA2 R8, -RZ, RZ, 0, 5.9604644775390625e-08 ;  /* 0x00000001ff087431 */ /* 0x000fe400000001ff */
[----:B------:R-:W-:Y:S01]  /*02e0*/  IMAD.MOV.U32 R6, RZ, RZ, 0x54442d18 ;  /* 0x54442d18ff067424 */ /* 0x000fe200078e00ff */
[----:B------:R-:W-:Y:S01]  /*02f0*/  BSSY.RECONVERGENT B0, `(.L_x_2) ;  /* 0x000001d000007945 */ /* 0x000fe20003800200 */
[----:B------:R-:W-:Y:S02]  /*0300*/  IMAD.MOV.U32 R7, RZ, RZ, 0x400921fb ;  /* 0x400921fbff077424 */ /* 0x000fe400078e00ff */
[----:B------:R-:W-:-:S04]  /*0310*/  IMAD.SHL.U32 R0, R2, 0x20, RZ ;  /* 0x0000002002007824 */ /* 0x000fc800078e00ff */
[----:B0-----:R-:W-:-:S08]  /*0320*/  DFMA R12, R8, -R6, 1 ;  /* 0x3ff00000080c742b */ /* 0x001fd00000000806 */
[----:B------:R-:W-:-:S08]  /*0330*/  DFMA R12, R12, R12, R12 ;  /* 0x0000000c0c0c722b */ /* 0x000fd0000000000c */
[----:B------:R-:W-:-:S08]  /*0340*/  DFMA R8, R8, R12, R8 ;  /* 0x0000000c0808722b */ /* 0x000fd00000000008 */
[----:B------:R-:W-:-:S08]  /*0350*/  DFMA R14, R8, -R6, 1 ;  /* 0x3ff00000080e742b */ /* 0x000fd00000000806 */
[----:B------:R-:W-:Y:S02]  /*0360*/  DFMA R8, R8, R14, R8 ;  /* 0x0000000e0808722b */ /* 0x000fe40000000008 */
[----:B------:R-:W-:Y:S01]  /*0370*/  DFMA R14, R10, R4, -0.5 ;  /* 0xbfe000000a0e742b */ /* 0x000fe20000000004 */
[----:B--2---:R-:W0:Y:S05]  /*0380*/  F2F.F64.F32 R12, R3 ;  /* 0x00000003000c7310 */ /* 0x004e2a0000201800 */
[----:B0-----:R-:W-:Y:S01]  /*0390*/  DMUL R16, R12, R8 ;  /* 0x000000080c107228 */ /* 0x001fe20000000000 */
[----:B------:R-:W-:-:S07]  /*03a0*/  FSETP.GEU.AND P1, PT, |R13|, 6.5827683646048100446e-37, PT ;  /* 0x036000000d00780b */ /* 0x000fce0003f2e200 */
[----:B------:R-:W-:Y:S01]  /*03b0*/  DFMA R4, R16, -R6, R12 ;  /* 0x800000061004722b */ /* 0x000fe2000000000c */
[----:B------:R-:W-:Y:S02]  /*03c0*/  IMAD.MOV.U32 R7, RZ, RZ, 0x3fe00000 ;  /* 0x3fe00000ff077424 */ /* 0x000fe400078e00ff */
[----:B------:R-:W-:-:S03]  /*03d0*/  IMAD.MOV.U32 R6, RZ, RZ, RZ ;  /* 0x000000ffff067224 */ /* 0x000fc600078e00ff */
[----:B------:R-:W-:Y:S02]  /*03e0*/  LOP3.LUT R7, R7, 0x80000000, R15, 0xb8, !PT ;  /* 0x8000000007077812 */ /* 0x000fe400078eb80f */
[----:B------:R-:W-:Y:S01]  /*03f0*/  DFMA R4, R8, R4, R16 ;  /* 0x000000040804722b */ /* 0x000fe20000000010 */
[----:B------:R-:W-:-:S03]  /*0400*/  SHF.R.S32.HI R8, RZ, 0x1, R0 ;  /* 0x00000001ff087819 */ /* 0x000fc60000011400 */
[----:B------:R-:W-:-:S03]  /*0410*/  DADD.RZ R6, R14, R6 ;  /* 0x000000000e067229 */ /* 0x000fc6000000c006 */
[----:B------:R-:W0:Y:S03]  /*0420*/  I2F.F64 R8, R8 ;  /* 0x0000000800087312 */ /* 0x000e260000201c00 */
[----:B------:R-:W-:-:S05]  /*0430*/  FFMA R3, RZ, 2.1426990032196044922, R5 ;  /* 0x400921fbff037823 */ /* 0x000fca0000000005 */
[----:B------:R-:W-:Y:S01]  /*0440*/  FSETP.GT.AND P0, PT, |R3|, 1.469367938527859385e-39, PT ;  /* 0x001000000300780b */ /* 0x000fe20003f04200 */
[----:B------:R1:W2:-:S12]  /*0450*/  F2I.F64.TRUNC R23, R6 ;  /* 0x0000000600177311 */ /* 0x000298000030d100 */
[----:B01----:R-:W-:Y:S05]  /*0460*/  @P0 BRA P1, `(.L_x_3) ;  /* 0x0000000000140947 */ /* 0x003fea0000800000 */
[----:B------:R-:W-:Y:S02]  /*0470*/  MOV R15, 0x400921fb ;  /* 0x400921fb000f7802 */ /* 0x000fe40000000f00 */
[----:B------:R-:W-:-:S07]  /*0480*/  MOV R4, 0x4a0 ;  /* 0x000004a000047802 */ /* 0x000fce0000000f00 */
[----:B--2---:R-:W-:Y:S05]  /*0490*/  CALL.REL.NOINC `($__internal_0_$__cuda_sm20_div_rn_f64_full) ;  /* 0x0000001000687944 */ /* 0x004fea0003c00000 */
[----:B------:R-:W-:Y:S02]  /*04a0*/  IMAD.MOV.U32 R4, RZ, RZ, R28 ;  /* 0x000000ffff047224 */ /* 0x000fe400078e001c */
[----:B------:R-:W-:-:S07]  /*04b0*/  IMAD.MOV.U32 R5, RZ, RZ, R29 ;  /* 0x000000ffff057224 */ /* 0x000fce00078e001d */
.L_x_3:
[----:B------:R-:W-:Y:S05]  /*04c0*/  BSYNC.RECONVERGENT B0 ;  /* 0x0000000000007941 */ /* 0x000fea0003800200 */
.L_x_2:
[----:B------:R-:W-:Y:S01]  /*04d0*/  DFMA R4, R4, R8, -0.5 ;  /* 0xbfe000000404742b */ /* 0x000fe20000000008 */
[----:B------:R-:W-:Y:S01]  /*04e0*/  IMAD.MOV.U32 R7, RZ, RZ, 0x3fe00000 ;  /* 0x3fe00000ff077424 */ /* 0x000fe200078e00ff */
[----:B------:R-:W-:Y:S01]  /*04f0*/  MOV R6, RZ ;  /* 0x000000ff00067202 */ /* 0x000fe20000000f00 */
[----:B------:R-:W3:Y:S01]  /*0500*/  LDG.E R26, desc[UR4][R26.64] ;  /* 0x000000041a1a7981 */ /* 0x000ee2000c1e1900 */
[----:B------:R-:W0:Y:S06]  /*0510*/  LDC.64 R12, c[0x0][0x390] ;  /* 0x0000e400ff0c7b82 */ /* 0x000e2c0000000a00 */
[----:B------:R-:W-:-:S06]  /*0520*/  LOP3.LUT R7, R7, 0x80000000, R5, 0xb8, !PT ;  /* 0x8000000007077812 */ /* 0x000fcc00078eb805 */
[----:B------:R-:W-:Y:S01]  /*0530*/  DADD.RZ R4, R4, R6 ;  /* 0x0000000004047229 */ /* 0x000fe2000000c006 */
[----:B------:R-:W1:Y:S09]  /*0540*/  LDC.64 R6, c[0x0][0x388] ;  /* 0x0000e200ff067b82 */ /* 0x000e720000000a00 */
[----:B------:R-:W2:Y:S02]  /*0550*/  F2I.F64.TRUNC R4, R4 ;  /* 0x0000000400047311 */ /* 0x000ea4000030d100 */
[----:B--2---:R-:W-:-:S02]  /*0560*/  IMAD R17, R0, R4, R23 ;  /* 0x0000000400117224 */ /* 0x004fc400078e0217 */
[----:B------:R-:W2:Y:S02]  /*0570*/  LDC.64 R4, c[0x0][0x398] ;  /* 0x0000e600ff047b82 */ /* 0x000ea40000000a00 */
[----:B-1----:R-:W-:-:S06]  /*0580*/  IMAD.WIDE R6, R17, 0x4, R6 ;  /* 0x0000000411067825 */ /* 0x002fcc00078e0206 */
[----:B------:R-:W4:Y:S01]  /*0590*/  LDG.E R6, desc[UR4][R6.64] ;  /* 0x0000000406067981 */ /* 0x000f22000c1e1900 */
[----:B------:R-:W1:Y:S01]  /*05a0*/  LDC.64 R22, c[0x0][0x380] ;  /* 0x0000e000ff167b82 */ /* 0x000e620000000a00 */
[----:B---3--:R-:W-:-:S06]  /*05b0*/  FMUL R3, R26, 100 ;  /* 0x42c800001a037820 */ /* 0x008fcc0000400000 */
[----:B------:R-:W4:Y:S02]  /*05c0*/  F2I.TRUNC.NTZ R3, R3 ;  /* 0x0000000300037305 */ /* 0x000f24000020f100 */
[----:B----4-:R-:W-:-:S04]  /*05d0*/  IADD3 R14, PT, PT, R3, 0x9, -R6 ;  /* 0x00000009030e7810 */ /* 0x010fc80007ffe806 */
[----:B------:R-:W-:-:S04]  /*05e0*/  ISETP.GT.U32.AND P0, PT, R14, 0x12, PT ;  /* 0x000000120e00780c */ /* 0x000fc80003f04070 */
[----:B------:R-:W-:-:S13]  /*05f0*/  ISETP.GT.OR P0, PT, R3, 0x270f, P0 ;  /* 0x0000270f0300780c */ /* 0x000fda0000704670 */
[----:B0-----:R-:W-:-:S05]  /*0600*/  @!P0 IMAD.WIDE R12, R25, 0x4, R12 ;  /* 0x00000004190c8825 */ /* 0x001fca00078e020c */
[----:B------:R-:W3:Y:S01]  /*0610*/  @!P0 LDG.E R19, desc[UR4][R12.64] ;  /* 0x000000040c138981 */ /* 0x000ee2000c1e1900 */
[----:B------:R-:W-:-:S04]  /*0620*/  IMAD R26, R2, 0x100, R25 ;  /* 0x00000100021a7824 */ /* 0x000fc800078e0219 */
[----:B------:R-:W-:Y:S02]  /*0630*/  IMAD R15, R26, 0x3, RZ ;  /* 0x000000031a0f7824 */ /* 0x000fe400078e02ff */
[----:B--2---:R-:W-:-:S04]  /*0640*/  @!P0 IMAD.WIDE R6, R17, 0x4, R4 ;  /* 0x0000000411068825 */ /* 0x004fc800078e0204 */
[----:B-1----:R-:W-:Y:S02]  /*0650*/  IMAD.WIDE R22, R15, 0x4, R22 ;  /* 0x000000040f167825 */ /* 0x002fe400078e0216 */
[----:B------:R-:W0:Y:S01]  /*0660*/  MUFU.RCP64H R15, 6.283184051513671875 ;  /* 0x401921fb000f7908 */ /* 0x000e220000001800 */
[----:B------:R-:W-:Y:S01]  /*0670*/  MOV R14, 0x1 ;  /* 0x00000001000e7802 */ /* 0x000fe20000000f00 */
[----:B------:R-:W-:Y:S02]  /*0680*/  IMAD.MOV.U32 R4, RZ, RZ, 0x54442d18 ;  /* 0x54442d18ff047424 */ /* 0x000fe400078e00ff */
[----:B------:R-:W-:Y:S01]  /*0690*/  IMAD.MOV.U32 R5, RZ, RZ, 0x401921fb ;  /* 0x401921fbff057424 */ /* 0x000fe200078e00ff */
[----:B---3--:R1:W-:Y:S04]  /*06a0*/  @!P0 STG.E desc[UR4][R6.64], R19 ;  /* 0x0000001306008986 */ /* 0x0083e8000c101904 */
[----:B------:R-:W2:Y:S01]  /*06b0*/  LDG.E R3, desc[UR4][R22.64+0x4] ;  /* 0x0000040416037981 */ /* 0x000ea2000c1e1900 */
[----:B0-----:R-:W-:-:S08]  /*06c0*/  DFMA R12, R14, -R4, 1 ;  /* 0x3ff000000e0c742b */ /* 0x001fd00000000804 */
[----:B------:R-:W-:-:S08]  /*06d0*/  DFMA R12, R12, R12, R12 ;  /* 0x0000000c0c0c722b */ /* 0x000fd0000000000c */
[----:B------:R-:W-:Y:S01]  /*06e0*/  DFMA R14, R14, R12, R14 ;  /* 0x0000000c0e0e722b */ /* 0x000fe2000000000e */
[----:B------:R-:W-:Y:S01]  /*06f0*/  UMOV UR8, 0x54442d18 ;  /* 0x54442d1800087882 */ /* 0x000fe20000000000 */
[----:B------:R-:W-:-:S06]  /*0700*/  UMOV UR9, 0x400921fb ;  /* 0x400921fb00097882 */ /* 0x000fcc0000000000 */
[----:B------:R-:W-:-:S08]  /*0710*/  DFMA R16, R14, -R4, 1 ;  /* 0x3ff000000e10742b */ /* 0x000fd00000000804 */
[----:B------:R-:W-:Y:S01]  /*0720*/  DFMA R16, R14, R16, R14 ;  /* 0x000000100e10722b */ /* 0x000fe2000000000e */
[----:B------:R-:W-:Y:S01]  /*0730*/  BSSY.RECONVERGENT B0, `(.L_x_4) ;  /* 0x000000f000007945 */ /* 0x000fe20003800200 */
[----:B--2---:R-:W0:Y:S02]  /*0740*/  F2F.F64.F32 R12, R3 ;  /* 0x00000003000c7310 */ /* 0x004e240000201800 */
[----:B0-----:R-:W-:-:S08]  /*0750*/  DADD R12, R12, UR8 ;  /* 0x000000080c0c7e29 */ /* 0x001fd00008000000 */
[----:B-1----:R-:W-:-:S08]  /*0760*/  DMUL R6, R16, R12 ;  /* 0x0000000c10067228 */ /* 0x002fd00000000000 */
[----:B------:R-:W-:-:S08]  /*0770*/  DFMA R4, R6, -R4, R12 ;  /* 0x800000040604722b */ /* 0x000fd0000000000c */
[----:B------:R-:W-:Y:S01]  /*0780*/  DFMA R4, R16, R4, R6 ;  /* 0x000000041004722b */ /* 0x000fe20000000006 */
[----:B------:R-:W-:-:S09]  /*0790*/  FSETP.GEU.AND P1, PT, |R13|, 6.5827683646048100446e-37, PT ;  /* 0x036000000d00780b */ /* 0x000fd20003f2e200 */
[----:B------:R-:W-:-:S05]  /*07a0*/  FFMA R6, RZ, 2.3926990032196044922, R5 ;  /* 0x401921fbff067823 */ /* 0x000fca0000000005 */
[----:B------:R-:W-:-:S13]  /*07b0*/  FSETP.GT.AND P0, PT, |R6|, 1.469367938527859385e-39, PT ;  /* 0x001000000600780b */ /* 0x000fda0003f04200 */
[----:B------:R-:W-:Y:S05]  /*07c0*/  @P0 BRA P1, `(.L_x_5) ;  /* 0x0000000000140947 */ /* 0x000fea0000800000 */
[----:B------:R-:W-:Y:S01]  /*07d0*/  IMAD.MOV.U32 R15, RZ, RZ, 0x401921fb ;  /* 0x401921fbff0f7424 */ /* 0x000fe200078e00ff */
[----:B------:R-:W-:-:S07]  /*07e0*/  MOV R4, 0x800 ;  /* 0x0000080000047802 */ /* 0x000fce0000000f00 */
[----:B------:R-:W-:Y:S05]  /*07f0*/  CALL.REL.NOINC `($__internal_0_$__cuda_sm20_div_rn_f64_full) ;  /* 0x0000000c00907944 */ /* 0x000fea0003c00000 */
[----:B------:R-:W-:Y:S02]  /*0800*/  IMAD.MOV.U32 R4, RZ, RZ, R28 ;  /* 0x000000ffff047224 */ /* 0x000fe400078e001c */
[----:B------:R-:W-:-:S07]  /*0810*/  IMAD.MOV.U32 R5, RZ, RZ, R29 ;  /* 0x000000ffff057224 */ /* 0x000fce00078e001d */
.L_x_5:
[----:B------:R-:W-:Y:S05]  /*0820*/  BSYNC.RECONVERGENT B0 ;  /* 0x0000000000007941 */ /* 0x000fea0003800200 */
.L_x_4:
[----:B------:R-:W2:Y:S01]  /*0830*/  LDG.E R3, desc[UR4][R22.64+0x8] ;  /* 0x0000080416037981 */ /* 0x000ea2000c1e1900 */
[----:B------:R-:W0:Y:S01]  /*0840*/  MUFU.RCP64H R7, 3.1415920257568359375 ;  /* 0x400921fb00077908 */ /* 0x000e220000001800 */
[----:B------:R-:W-:Y:S01]  /*0850*/  MOV R14, 0x54442d18 ;  /* 0x54442d18000e7802 */ /* 0x000fe20000000f00 */
[----:B------:R-:W-:Y:S01]  /*0860*/  IMAD.MOV.U32 R15, RZ, RZ, 0x400921fb ;  /* 0x400921fbff0f7424 */ /* 0x000fe200078e00ff */
[----:B------:R-:W-:Y:S01]  /*0870*/  BSSY.RECONVERGENT B0, `(.L_x_6) ;  /* 0x000001a000007945 */ /* 0x000fe20003800200 */
[----:B------:R-:W-:-:S06]  /*0880*/  IMAD.MOV.U32 R6, RZ, RZ, 0x1 ;  /* 0x00000001ff067424 */ /* 0x000fcc00078e00ff */
        /* <DEDUP_REMOVED lines=10> */
[----:B------:R-:W-:Y:S01]  /*0930*/  IMAD.MOV.U32 R15, RZ, RZ, 0x3fe00000 ;  /* 0x3fe00000ff0f7424 */ /* 0x000fe200078e00ff */
[----:B------:R-:W-:-:S04]  /*0940*/  MOV R14, RZ ;  /* 0x000000ff000e7202 */ /* 0x000fc80000000f00 */
[----:B------:R-:W-:Y:S02]  /*0950*/  LOP3.LUT R15, R15, 0x80000000, R7, 0xb8, !PT ;  /* 0x800000000f0f7812 */ /* 0x000fe400078eb807 */
[----:B------:R-:W-:-:S04]  /*0960*/  DFMA R4, R16, R4, R18 ;  /* 0x000000041004722b */ /* 0x000fc80000000012 */
[----:B------:R-:W-:-:S06]  /*0970*/  DADD.RZ R6, R6, R14 ;  /* 0x0000000006067229 */ /* 0x000fcc000000c00e */
[----:B------:R-:W-:Y:S01]  /*0980*/  FFMA R14, RZ, 2.1426990032196044922, R5 ;  /* 0x400921fbff0e7823 */ /* 0x000fe20000000005 */
[----:B------:R0:W1:Y:S04]  /*0990*/  F2I.F64.TRUNC R27, R6 ;  /* 0x00000006001b7311 */ /* 0x000068000030d100 */
[----:B------:R-:W-:-:S13]  /*09a0*/  FSETP.GT.AND P0, PT, |R14|, 1.469367938527859385e-39, PT ;  /* 0x001000000e00780b */ /* 0x000fda0003f04200 */
[----:B01----:R-:W-:Y:S05]  /*09b0*/  @P0 BRA P1, `(.L_x_7) ;  /* 0x0000000000140947 */ /* 0x003fea0000800000 */
[----:B------:R-:W-:Y:S01]  /*09c0*/  IMAD.MOV.U32 R15, RZ, RZ, 0x400921fb ;  /* 0x400921fbff0f7424 */ /* 0x000fe200078e00ff */
[----:B------:R-:W-:-:S07]  /*09d0*/  MOV R4, 0x9f0 ;  /* 0x000009f000047802 */ /* 0x000fce0000000f00 */
[----:B------:R-:W-:Y:S05]  /*09e0*/  CALL.REL.NOINC `($__internal_0_$__cuda_sm20_div_rn_f64_full) ;  /* 0x0000000c00147944 */ /* 0x000fea0003c00000 */
[----:B------:R-:W-:Y:S02]  /*09f0*/  IMAD.MOV.U32 R4, RZ, RZ, R28 ;  /* 0x000000ffff047224 */ /* 0x000fe400078e001c */
[----:B------:R-:W-:-:S07]  /*0a00*/  IMAD.MOV.U32 R5, RZ, RZ, R29 ;  /* 0x000000ffff057224 */ /* 0x000fce00078e001d */
.L_x_7:
[----:B------:R-:W-:Y:S05]  /*0a10*/  BSYNC.RECONVERGENT B0 ;  /* 0x0000000000007941 */ /* 0x000fea0003800200 */
.L_x_6:
[----:B------:R-:W-:Y:S01]  /*0a20*/  DFMA R4, R4, R8, -0.5 ;  /* 0xbfe000000404742b */ /* 0x000fe20000000008 */
[----:B------:R-:W-:Y:S01]  /*0a30*/  MOV R7, 0x3fe00000 ;  /* 0x3fe0000000077802 */ /* 0x000fe20000000f00 */
[----:B------:R-:W-:Y:S01]  /*0a40*/  IMAD.MOV.U32 R6, RZ, RZ, RZ ;  /* 0x000000ffff067224 */ /* 0x000fe200078e00ff */
[----:B------:R-:W2:Y:S01]  /*0a50*/  LDG.E R22, desc[UR4][R22.64] ;  /* 0x0000000416167981 */ /* 0x000ea2000c1e1900 */
[----:B------:R-:W0:Y:S06]  /*0a60*/  LDC.64 R12, c[0x0][0x390] ;  /* 0x0000e400ff0c7b82 */ /* 0x000e2c0000000a00 */
[----:B------:R-:W-:-:S06]  /*0a70*/  LOP3.LUT R7, R7, 0x80000000, R5, 0xb8, !PT ;  /* 0x8000000007077812 */ /* 0x000fcc00078eb805 */
[----:B------:R-:W-:Y:S01]  /*0a80*/  DADD.RZ R4, R4, R6 ;  /* 0x0000000004047229 */ /* 0x000fe2000000c006 */
[----:B------:R-:W1:Y:S09]  /*0a90*/  LDC.64 R6, c[0x0][0x388] ;  /* 0x0000e200ff067b82 */ /* 0x000e720000000a00 */
[----:B------:R-:W3:Y:S02]  /*0aa0*/  F2I.F64.TRUNC R4, R4 ;  /* 0x0000000400047311 */ /* 0x000ee4000030d100 */
[----:B---3--:R-:W-:-:S02]  /*0ab0*/  IMAD R15, R0, R4, R27 ;  /* 0x00000004000f7224 */ /* 0x008fc400078e021b */
[----:B------:R-:W3:Y:S02]  /*0ac0*/  LDC.64 R4, c[0x0][0x398] ;  /* 0x0000e600ff047b82 */ /* 0x000ee40000000a00 */
[----:B-1----:R-:W-:-:S06]  /*0ad0*/  IMAD.WIDE R6, R15, 0x4, R6 ;  /* 0x000000040f067825 */ /* 0x002fcc00078e0206 */
[----:B------:R-:W4:Y:S01]  /*0ae0*/  LDG.E R6, desc[UR4][R6.64] ;  /* 0x0000000406067981 */ /* 0x000f22000c1e1900 */
[----:B--2---:R-:W-:Y:S02]  /*0af0*/  FMUL R3, R22, 100 ;  /* 0x42c8000016037820 */ /* 0x004fe40000400000 */
[----:B------:R-:W1:Y:S04]  /*0b00*/  LDC.64 R22, c[0x0][0x380] ;  /* 0x0000e000ff167b82 */ /* 0x000e680000000a00 */
[----:B------:R-:W4:Y:S02]  /*0b10*/  F2I.TRUNC.NTZ R3, R3 ;  /* 0x0000000300037305 */ /* 0x000f24000020f100 */
[----:B----4-:R-:W-:-:S04]  /*0b20*/  IADD3 R14, PT, PT, R3, 0x9, -R6 ;  /* 0x00000009030e7810 */ /* 0x010fc80007ffe806 */
[----:B------:R-:W-:-:S04]  /*0b30*/  ISETP.GT.U32.AND P0, PT, R14, 0x12, PT ;  /* 0x000000120e00780c */ /* 0x000fc80003f04070 */
[----:B------:R-:W-:-:S13]  /*0b40*/  ISETP.GT.OR P0, PT, R3, 0x270f, P0 ;  /* 0x0000270f0300780c */ /* 0x000fda0000704670 */
[----:B0-----:R-:W-:-:S06]  /*0b50*/  @!P0 IMAD.WIDE R26, R26, 0x4, R12 ;  /* 0x000000041a1a8825 */ /* 0x001fcc00078e020c */
[----:B------:R-:W2:Y:S01]  /*0b60*/  @!P0 LDG.E R27, desc[UR4][R26.64] ;  /* 0x000000041a1b8981 */ /* 0x000ea2000c1e1900 */
[----:B------:R-:W-:-:S04]  /*0b70*/  IMAD R25, R2, 0x200, R25 ;  /* 0x0000020002197824 */ /* 0x000fc800078e0219 */
[----:B------:R-:W-:Y:S02]  /*0b80*/  IMAD R13, R25, 0x3, RZ ;  /* 0x00000003190d7824 */ /* 0x000fe400078e02ff */
[----:B---3--:R-:W-:-:S04]  /*0b90*/  @!P0 IMAD.WIDE R6, R15, 0x4, R4 ;  /* 0x000000040f068825 */ /* 0x008fc800078e0204 */
[----:B-1----:R-:W-:Y:S02]  /*0ba0*/  IMAD.WIDE R22, R13, 0x4, R22 ;  /* 0x000000040d167825 */ /* 0x002fe400078e0216 */
[----:B------:R-:W0:Y:S01]  /*0bb0*/  MUFU.RCP64H R13, 6.283184051513671875 ;  /* 0x401921fb000d7908 */ /* 0x000e220000001800 */
[----:B------:R-:W-:Y:S01]  /*0bc0*/  MOV R5, 0x401921fb ;  /* 0x401921fb00057802 */ /* 0x000fe20000000f00 */
[----:B------:R-:W-:Y:S02]  /*0bd0*/  IMAD.MOV.U32 R4, RZ, RZ, 0x54442d18 ;  /* 0x54442d18ff047424 */ /* 0x000fe400078e00ff */
[----:B------:R-:W-:Y:S01]  /*0be0*/  IMAD.MOV.U32 R12, RZ, RZ, 0x1 ;  /* 0x00000001ff0c7424 */ /* 0x000fe200078e00ff */
[----:B--2---:R1:W-:Y:S04]  /*0bf0*/  @!P0 STG.E desc[UR4][R6.64], R27 ;  /* 0x0000001b06008986 */ /* 0x0043e8000c101904 */
        /* <DEDUP_REMOVED lines=21> */
[----:B------:R-:W-:Y:S01]  /*0d50*/  IMAD.MOV.U32 R4, RZ, RZ, R28 ;  /* 0x000000ffff047224 */ /* 0x000fe200078e001c */
[----:B------:R-:W-:-:S07]  /*0d60*/  MOV R5, R29 ;  /* 0x0000001d00057202 */ /* 0x000fce0000000f00 */
.L_x_9:
[----:B------:R-:W-:Y:S05]  /*0d70*/  BSYNC.RECONVERGENT B0 ;  /* 0x0000000000007941 */ /* 0x000fea0003800200 */
.L_x_8:
[----:B------:R-:W2:Y:S01]  /*0d80*/  LDG.E R3, desc[UR4][R22.64+0x8] ;  /* 0x0000080416037981 */ /* 0x000ea2000c1e1900 */
[----:B------:R-:W0:Y:S01]  /*0d90*/  MUFU.RCP64H R13, 3.1415920257568359375 ;  /* 0x400921fb000d7908 */ /* 0x000e220000001800 */
[----:B------:R-:W-:Y:S01]  /*0da0*/  IMAD.MOV.U32 R6, RZ, RZ, 0x54442d18 ;  /* 0x54442d18ff067424 */ /* 0x000fe200078e00ff */
[----:B------:R-:W-:Y:S01]  /*0db0*/  BSSY.RECONVERGENT B0, `(.L_x_10) ;  /* 0x000001b000007945 */ /* 0x000fe20003800200 */
[----:B------:R-:W-:Y:S02]  /*0dc0*/  IMAD.MOV.U32 R7, RZ, RZ, 0x400921fb ;  /* 0x400921fbff077424 */ /* 0x000fe400078e00ff */
        /* <DEDUP_REMOVED lines=11> */
[----:B------:R-:W-:Y:S01]  /*0e80*/  MOV R7, 0x3fe00000 ;  /* 0x3fe0000000077802 */ /* 0x000fe20000000f00 */
[----:B------:R-:W-:-:S03]  /*0e90*/  IMAD.MOV.U32 R6, RZ, RZ, RZ ;  /* 0x000000ffff067224 */ /* 0x000fc600078e00ff */
[----:B------:R-:W-:-:S03]  /*0ea0*/  LOP3.LUT R7, R7, 0x80000000, R15, 0xb8, !PT ;  /* 0x8000000007077812 */ /* 0x000fc600078eb80f */
[----:B------:R-:W-:-:S03]  /*0eb0*/  DFMA R4, R18, R4, R16 ;  /* 0x000000041204722b */ /* 0x000fc60000000010 */
[----:B------:R-:W-:-:S07]  /*0ec0*/  DADD.RZ R6, R14, R6 ;  /* 0x000000000e067229 */ /* 0x000fce000000c006 */
[----:B------:R-:W-:Y:S01]  /*0ed0*/  FFMA R14, RZ, 2.1426990032196044922, R5 ;  /* 0x400921fbff0e7823 */ /* 0x000fe20000000005 */
[----:B------:R0:W1:Y:S04]  /*0ee0*/  F2I.F64.TRUNC R27, R6 ;  /* 0x00000006001b7311 */ /* 0x000068000030d100 */
[----:B------:R-:W-:-:S13]  /*0ef0*/  FSETP.GT.AND P0, PT, |R14|, 1.469367938527859385e-39, PT ;  /* 0x001000000e00780b */ /* 0x000fda0003f04200 */
[----:B01----:R-:W-:Y:S05]  /*0f00*/  @P0 BRA P1, `(.L_x_11) ;  /* 0x0000000000140947 */ /* 0x003fea0000800000 */
[----:B------:R-:W-:Y:S01]  /*0f10*/  IMAD.MOV.U32 R15, RZ, RZ, 0x400921fb ;  /* 0x400921fbff0f7424 */ /* 0x000fe200078e00ff */
[----:B------:R-:W-:-:S07]  /*0f20*/  MOV R4, 0xf40 ;  /* 0x00000f4000047802 */ /* 0x000fce0000000f00 */
[----:B------:R-:W-:Y:S05]  /*0f30*/  CALL.REL.NOINC `($__internal_0_$__cuda_sm20_div_rn_f64_full) ;  /* 0x0000000400c07944 */ /* 0x000fea0003c00000 */
[----:B------:R-:W-:Y:S01]  /*0f40*/  IMAD.MOV.U32 R4, RZ, RZ, R28 ;  /* 0x000000ffff047224 */ /* 0x000fe200078e001c */
[----:B------:R-:W-:-:S07]  /*0f50*/  MOV R5, R29 ;  /* 0x0000001d00057202 */ /* 0x000fce0000000f00 */
.L_x_11:
[----:B------:R-:W-:Y:S05]  /*0f60*/  BSYNC.RECONVERGENT B0 ;  /* 0x0000000000007941 */ /* 0x000fea0003800200 */
.L_x_10:
[----:B------:R-:W-:Y:S01]  /*0f70*/  DFMA R4, R4, R8, -0.5 ;  /* 0xbfe000000404742b */ /* 0x000fe20000000008 */
[----:B------:R-:W-:Y:S01]  /*0f80*/  IMAD.MOV.U32 R7, RZ, RZ, 0x3fe00000 ;  /* 0x3fe00000ff077424 */ /* 0x000fe200078e00ff */
[----:B------:R-:W2:Y:S01]  /*0f90*/  LDG.E R22, desc[UR4][R22.64] ;  /* 0x0000000416167981 */ /* 0x000ea2000c1e1900 */
[----:B------:R-:W-:Y:S01]  /*0fa0*/  IMAD.MOV.U32 R6, RZ, RZ, RZ ;  /* 0x000000ffff067224 */ /* 0x000fe200078e00ff */
        /* <DEDUP_REMOVED lines=15> */
[----:B0-----:R-:W-:-:S05]  /*10a0*/  @!P0 IMAD.WIDE R12, R25, 0x4, R12 ;  /* 0x00000004190c8825 */ /* 0x001fca00078e020c */
        /* <DEDUP_REMOVED lines=33> */
.L_x_13:
[----:B------:R-:W-:Y:S05]  /*12c0*/  BSYNC.RECONVERGENT B0 ;  /* 0x0000000000007941 */ /* 0x000fea0003800200 */
.L_x_12:
[----:B------:R-:W2:Y:S01]  /*12d0*/  LDG.E R3, desc[UR4][R22.64+0x8] ;  /* 0x0000080416037981 */ /* 0x000ea2000c1e1900 */
[----:B------:R-:W0:Y:S01]  /*12e0*/  MUFU.RCP64H R13, 3.1415920257568359375 ;  /* 0x400921fb000d7908 */ /* 0x000e220000001800 */
[----:B------:R-:W-:Y:S02]  /*12f0*/  HFMA2 R12, -RZ, RZ, 0, 5.9604644775390625e-08 ;  /* 0x00000001ff0c7431 */ /* 0x000fe400000001ff */
[----:B------:R-:W-:Y:S01]  /*1300*/  IMAD.MOV.U32 R6, RZ, RZ, 0x54442d18 ;  /* 0x54442d18ff067424 */ /* 0x000fe200078e00ff */
[----:B------:R-:W-:Y:S01]  /*1310*/  DFMA R10, R10, R4, -0.5 ;  /* 0xbfe000000a0a742b */ /* 0x000fe20000000004 */
[----:B------:R-:W-:Y:S01]  /*1320*/  IMAD.MOV.U32 R7, RZ, RZ, 0x400921fb ;  /* 0x400921fbff077424 */ /* 0x000fe200078e00ff */
[----:B------:R-:W-:Y:S05]  /*1330*/  BSSY.RECONVERGENT B0, `(.L_x_14) ;  /* 0x0000018000007945 */ /* 0x000fea0003800200 */
[----:B0-----:R-:W-:-:S08]  /*1340*/  DFMA R14, R12, -R6, 1 ;  /* 0x3ff000000c0e742b */ /* 0x001fd00000000806 */
[----:B------:R-:W-:-:S08]  /*1350*/  DFMA R14, R14, R14, R14 ;  /* 0x0000000e0e0e722b */ /* 0x000fd0000000000e */
[----:B------:R-:W-:-:S08]  /*1360*/  DFMA R14, R12, R14, R12 ;  /* 0x0000000e0c0e722b */ /* 0x000fd0000000000c */
[----:B------:R-:W-:-:S08]  /*1370*/  DFMA R16, R14, -R6, 1 ;  /* 0x3ff000000e10742b */ /* 0x000fd00000000806 */
[----:B------:R-:W-:Y:S01]  /*1380*/  DFMA R16, R14, R16, R14 ;  /* 0x000000100e10722b */ /* 0x000fe2000000000e */
[----:B--2---:R-:W0:Y:S07]  /*1390*/  F2F.F64.F32 R12, R3 ;  /* 0x00000003000c7310 */ /* 0x004e2e0000201800 */
[----:B0-----:R-:W-:Y:S01]  /*13a0*/  DMUL R14, R16, R12 ;  /* 0x0000000c100e7228 */ /* 0x001fe20000000000 */
[----:B------:R-:W-:-:S07]  /*13b0*/  FSETP.GEU.AND P1, PT, |R13|, 6.5827683646048100446e-37, PT ;  /* 0x036000000d00780b */ /* 0x000fce0003f2e200 */
[----:B------:R-:W-:Y:S01]  /*13c0*/  DFMA R4, R14, -R6, R12 ;  /* 0x800000060e04722b */ /* 0x000fe2000000000c */
[----:B------:R-:W-:Y:S02]  /*13d0*/  IMAD.MOV.U32 R7, RZ, RZ, 0x3fe00000 ;  /* 0x3fe00000ff077424 */ /* 0x000fe400078e00ff */
[----:B------:R-:W-:-:S03]  /*13e0*/  IMAD.MOV.U32 R6, RZ, RZ, RZ ;  /* 0x000000ffff067224 */ /* 0x000fc600078e00ff */
        /* <DEDUP_REMOVED lines=10> */
[----:B------:R-:W-:Y:S01]  /*1490*/  MOV R4, R28 ;  /* 0x0000001c00047202 */ /* 0x000fe20000000f00 */
[----:B------:R-:W-:-:S07]  /*14a0*/  IMAD.MOV.U32 R5, RZ, RZ, R29 ;  /* 0x000000ffff057224 */ /* 0x000fce00078e001d */
.L_x_15:
[----:B------:R-:W-:Y:S05]  /*14b0*/  BSYNC.RECONVERGENT B0 ;  /* 0x0000000000007941 */ /* 0x000fea0003800200 */
.L_x_14:
[----:B------:R-:W-:Y:S01]  /*14c0*/  DFMA R4, R4, R8, -0.5 ;  /* 0xbfe000000404742b */ /* 0x000fe20000000008 */
[----:B------:R-:W-:Y:S01]  /*14d0*/  IMAD.MOV.U32 R7, RZ, RZ, 0x3fe00000 ;  /* 0x3fe00000ff077424 */ /* 0x000fe200078e00ff */
[----:B------:R-:W2:Y:S01]  /*14e0*/  LDG.E R22, desc[UR4][R22.64] ;  /* 0x0000000416167981 */ /* 0x000ea2000c1e1900 */
[----:B------:R-:W-:-:S07]  /*14f0*/  IMAD.MOV.U32 R6, RZ, RZ, RZ ;  /* 0x000000ffff067224 */ /* 0x000fce00078e00ff */
[----:B------:R-:W-:-:S06]  /*1500*/  LOP3.LUT R7, R7, 0x80000000, R5, 0xb8, !PT ;  /* 0x8000000007077812 */ /* 0x000fcc00078eb805 */
[----:B------:R-:W-:Y:S01]  /*1510*/  DADD.RZ R4, R4, R6 ;  /* 0x0000000004047229 */ /* 0x000fe2000000c006 */
[----:B------:R-:W0:Y:S09]  /*1520*/  LDC.64 R6, c[0x0][0x388] ;  /* 0x0000e200ff067b82 */ /* 0x000e320000000a00 */
[----:B------:R-:W1:Y:S02]  /*1530*/  F2I.F64.TRUNC R4, R4 ;  /* 0x0000000400047311 */ /* 0x000e64000030d100 */
[----:B-1----:R-:W-:-:S04]  /*1540*/  IMAD R11, R0, R4, R11 ;  /* 0x00000004000b7224 */ /* 0x002fc800078e020b */
[----:B0-----:R-:W-:-:S06]  /*1550*/  IMAD.WIDE R6, R11, 0x4, R6 ;  /* 0x000000040b067825 */ /* 0x001fcc00078e0206 */
[----:B------:R-:W3:Y:S01]  /*1560*/  LDG.E R7, desc[UR4][R6.64] ;  /* 0x0000000406077981 */ /* 0x000ee2000c1e1900 */
[----:B--2---:R-:W-:-:S06]  /*1570*/  FMUL R0, R22, 100 ;  /* 0x42c8000016007820 */ /* 0x004fcc0000400000 */
[----:B------:R-:W3:Y:S02]  /*1580*/  F2I.TRUNC.NTZ R0, R0 ;  /* 0x0000000000007305 */ /* 0x000ee4000020f100 */
[----:B---3--:R-:W-:-:S04]  /*1590*/  IADD3 R3, PT, PT, R0, 0x9, -R7 ;  /* 0x0000000900037810 */ /* 0x008fc80007ffe807 */
[----:B------:R-:W-:-:S04]  /*15a0*/  ISETP.GT.U32.AND P0, PT, R3, 0x12, PT ;  /* 0x000000120300780c */ /* 0x000fc80003f04070 */
[----:B------:R-:W-:-:S13]  /*15b0*/  ISETP.GT.OR P0, PT, R0, 0x270f, P0 ;  /* 0x0000270f0000780c */ /* 0x000fda0000704670 */
[----:B------:R-:W-:Y:S05]  /*15c0*/  @P0 EXIT ;  /* 0x000000000000094d */ /* 0x000fea0003800000 */
[----:B------:R-:W0:Y:S02]  /*15d0*/  LDC.64 R4, c[0x0][0x390] ;  /* 0x0000e400ff047b82 */ /* 0x000e240000000a00 */
[----:B0-----:R-:W-:-:S06]  /*15e0*/  IMAD.WIDE R2, R2, 0x4, R4 ;  /* 0x0000000402027825 */ /* 0x001fcc00078e0204 */
[----:B------:R-:W0:Y:S01]  /*15f0*/  LDC.64 R4, c[0x0][0x398] ;  /* 0x0000e600ff047b82 */ /* 0x000e220000000a00 */
[----:B------:R-:W2:Y:S01]  /*1600*/  LDG.E R3, desc[UR4][R2.64] ;  /* 0x0000000402037981 */ /* 0x000ea2000c1e1900 */
[----:B0-----:R-:W-:-:S05]  /*1610*/  IMAD.WIDE R4, R11, 0x4, R4 ;  /* 0x000000040b047825 */ /* 0x001fca00078e0204 */
[----:B--2---:R-:W-:Y:S01]  /*1620*/  STG.E desc[UR4][R4.64], R3 ;  /* 0x0000000304007986 */ /* 0x004fe2000c101904 */
[----:B------:R-:W-:Y:S05]  /*1630*/  EXIT ;  /* 0x000000000000794d */ /* 0x000fea0003800000 */
        .weak           $__internal_0_$__cuda_sm20_div_rn_f64_full
        .type           $__internal_0_$__cuda_sm20_div_rn_f64_full,@function
        .size           $__internal_0_$__cuda_sm20_div_rn_f64_full,(.L_x_158 - $__internal_0_$__cuda_sm20_div_rn_f64_full)
$__internal_0_$__cuda_sm20_div_rn_f64_full:
[----:B------:R-:W-:Y:S01]  /*1640*/  FSETP.GEU.AND P2, PT, |R13|, 1.469367938527859385e-39, PT ;  /* 0x001000000d00780b */ /* 0x000fe20003f4e200 */
[----:B------:R-:W-:Y:S01]  /*1650*/  IMAD.U32 R16, RZ, RZ, UR6 ;  /* 0x00000006ff107e24 */ /* 0x000fe2000f8e00ff */
[C---:B------:R-:W-:Y:S01]  /*1660*/  FSETP.GEU.AND P0, PT, |R15|.reuse, 1.469367938527859385e-39, PT ;  /* 0x001000000f00780b */ /* 0x040fe20003f0e200 */
[----:B------:R-:W-:Y:S01]  /*1670*/  IMAD.MOV.U32 R5, RZ, RZ, 0x1ca00000 ;  /* 0x1ca00000ff057424 */ /* 0x000fe200078e00ff */
[----:B------:R-:W-:Y:S01]  /*1680*/  MOV R14, UR6 ;  /* 0x00000006000e7c02 */ /* 0x000fe20008000f00 */
[----:B------:R-:W-:Y:S01]  /*1690*/  IMAD.MOV.U32 R28, RZ, RZ, 0x1 ;  /* 0x00000001ff1c7424 */ /* 0x000fe200078e00ff */
[C---:B------:R-:W-:Y:S01]  /*16a0*/  LOP3.LUT R3, R15.reuse, 0x800fffff, RZ, 0xc0, !PT ;  /* 0x800fffff0f037812 */ /* 0x040fe200078ec0ff */
[----:B------:R-:W-:Y:S01]  /*16b0*/  BSSY.RECONVERGENT B1, `(.L_x_16) ;  /* 0x0000051000017945 */ /* 0x000fe20003800200 */
[----:B------:R-:W-:Y:S02]  /*16c0*/  LOP3.LUT R7, R15, 0x7ff00000, RZ, 0xc0, !PT ;  /* 0x7ff000000f077812 */ /* 0x000fe400078ec0ff */
[----:B------:R-:W-:-:S02]  /*16d0*/  LOP3.LUT R17, R3, 0x3ff00000, RZ, 0xfc, !PT ;  /* 0x3ff0000003117812 */ /* 0x000fc400078efcff */
[----:B------:R-:W-:Y:S01]  /*16e0*/  LOP3.LUT R3, R13, 0x7ff00000, RZ, 0xc0, !PT ;  /* 0x7ff000000d037812 */ /* 0x000fe200078ec0ff */
[----:B------:R-:W-:Y:S01]  /*16f0*/  @!P2 IMAD.MOV.U32 R20, RZ, RZ, RZ ;  /* 0x000000ffff14a224 */ /* 0x000fe200078e00ff */
[----:B------:R-:W-:Y:S01]  /*1700*/  @!P2 LOP3.LUT R6, R15, 0x7ff00000, RZ, 0xc0, !PT ;  /* 0x7ff000000f06a812 */ /* 0x000fe200078ec0ff */
[----:B------:R-:W-:Y:S01]  /*1710*/  @!P0 DMUL R16, R14, 8.98846567431157953865e+307 ;  /* 0x7fe000000e108828 */ /* 0x000fe20000000000 */
[C---:B------:R-:W-:Y:S02]  /*1720*/  ISETP.GE.U32.AND P1, PT, R3.reuse, R7, PT ;  /* 0x000000070300720c */ /* 0x040fe40003f26070 */
[----:B------:R-:W-:Y:S02]  /*1730*/  @!P2 ISETP.GE.U32.AND P3, PT, R3, R6, PT ;  /* 0x000000060300a20c */ /* 0x000fe40003f66070 */
[C---:B------:R-:W-:Y:S01]  /*1740*/  SEL R19, R5.reuse, 0x63400000, !P1 ;  /* 0x6340000005137807 */ /* 0x040fe20004800000 */
[----:B------:R-:W0:Y:S01]  /*1750*/  MUFU.RCP64H R29, R17 ;  /* 0x00000011001d7308 */ /* 0x000e220000001800 */
[----:B------:R-:W-:-:S02]  /*1760*/  @!P2 SEL R21, R5, 0x63400000, !P3 ;  /* 0x634000000515a807 */ /* 0x000fc40005800000 */
[--C-:B------:R-:W-:Y:S02]  /*1770*/  LOP3.LUT R19, R19, 0x800fffff, R13.reuse, 0xf8, !PT ;  /* 0x800fffff13137812 */ /* 0x100fe400078ef80d */
[----:B------:R-:W-:Y:S02]  /*1780*/  @!P2 LOP3.LUT R6, R21, 0x80000000, R13, 0xf8, !PT ;  /* 0x800000001506a812 */ /* 0x000fe400078ef80d */
[----:B------:R-:W-:Y:S02]  /*1790*/  MOV R18, R12 ;  /* 0x0000000c00127202 */ /* 0x000fe40000000f00 */
[----:B------:R-:W-:Y:S02]  /*17a0*/  @!P2 LOP3.LUT R21, R6, 0x100000, RZ, 0xfc, !PT ;  /* 0x001000000615a812 */ /* 0x000fe400078efcff */
[----:B------:R-:W-:Y:S02]  /*17b0*/  MOV R6, R3 ;  /* 0x0000000300067202 */ /* 0x000fe40000000f00 */
[----:B------:R-:W-:-:S02]  /*17c0*/  @!P0 LOP3.LUT R7, R17, 0x7ff00000, RZ, 0xc0, !PT ;  /* 0x7ff0000011078812 */ /* 0x000fc400078ec0ff */
[----:B------:R-:W-:Y:S02]  /*17d0*/  @!P2 DFMA R18, R18, 2, -R20 ;  /* 0x400000001212a82b */ /* 0x000fe40000000814 */
[----:B0-----:R-:W-:-:S08]  /*17e0*/  DFMA R20, R28, -R16, 1 ;  /* 0x3ff000001c14742b */ /* 0x001fd00000000810 */
[----:B------:R-:W-:Y:S01]  /*17f0*/  DFMA R20, R20, R20, R20 ;  /* 0x000000141414722b */ /* 0x000fe20000000014 */
[----:B------:R-:W-:-:S05]  /*1800*/  @!P2 LOP3.LUT R6, R19, 0x7ff00000, RZ, 0xc0, !PT ;  /* 0x7ff000001306a812 */ /* 0x000fca00078ec0ff */
[----:B------:R-:W-:Y:S02]  /*1810*/  VIADD R24, R6, 0xffffffff ;  /* 0xffffffff06187836 */ /* 0x000fe40000000000 */
[----:B------:R-:W-:-:S03]  /*1820*/  DFMA R28, R28, R20, R28 ;  /* 0x000000141c1c722b */ /* 0x000fc6000000001c */
[----:B------:R-:W-:Y:S01]  /*1830*/  ISETP.GT.U32.AND P0, PT, R24, 0x7feffffe, PT ;  /* 0x7feffffe1800780c */ /* 0x000fe20003f04070 */
[----:B------:R-:W-:-:S04]  /*1840*/  VIADD R24, R7, 0xffffffff ;  /* 0xffffffff07187836 */ /* 0x000fc80000000000 */
[----:B------:R-:W-:Y:S01]  /*1850*/  DFMA R30, R28, -R16, 1 ;  /* 0x3ff000001c1e742b */ /* 0x000fe20000000810 */
[----:B------:R-:W-:-:S07]  /*1860*/  ISETP.GT.U32.OR P0, PT, R24, 0x7feffffe, P0 ;  /* 0x7feffffe1800780c */ /* 0x000fce0000704470 */
[----:B------:R-:W-:-:S08]  /*1870*/  DFMA R30, R28, R30, R28 ;  /* 0x0000001e1c1e722b */ /* 0x000fd0000000001c */
[----:B------:R-:W-:-:S08]  /*1880*/  DMUL R28, R30, R18 ;  /* 0x000000121e1c7228 */ /* 0x000fd00000000000 */
[----:B------:R-:W-:-:S08]  /*1890*/  DFMA R20, R28, -R16, R18 ;  /* 0x800000101c14722b */ /* 0x000fd00000000012 */
[----:B------:R-:W-:Y:S01]  /*18a0*/  DFMA R20, R30, R20, R28 ;  /* 0x000000141e14722b */ /* 0x000fe2000000001c */
[----:B------:R-:W-:Y:S10]  /*18b0*/  @P0 BRA `(.L_x_17) ;  /* 0x00000000006c0947 */ /* 0x000ff40003800000 */
[----:B------:R-:W-:Y:S01]  /*18c0*/  LOP3.LUT R6, R15, 0x7ff00000, RZ, 0xc0, !PT ;  /* 0x7ff000000f067812 */ /* 0x000fe200078ec0ff */
[----:B------:R-:W-:-:S03]  /*18d0*/  IMAD.MOV.U32 R12, RZ, RZ, RZ ;  /* 0x000000ffff0c7224 */ /* 0x000fc600078e00ff */
[CC--:B------:R-:W-:Y:S02]  /*18e0*/  VIADDMNMX R7, R3.reuse, -R6.reuse, 0xb9600000, !PT ;  /* 0xb960000003077446 */ /* 0x0c0fe40007800906 */
[----:B------:R-:W-:Y:S02]  /*18f0*/  ISETP.GE.U32.AND P0, PT, R3, R6, PT ;  /* 0x000000060300720c */ /* 0x000fe40003f06070 */
[----:B------:R-:W-:Y:S02]  /*1900*/  VIMNMX R7, PT, PT, R7, 0x46a00000, PT ;  /* 0x46a0000007077848 */ /* 0x000fe40003fe0100 */
[----:B------:R-:W-:-:S04]  /*1910*/  SEL R6, R5, 0x63400000, !P0 ;  /* 0x6340000005067807 */ /* 0x000fc80004000000 */
[----:B------:R-:W-:-:S05]  /*1920*/  IADD3 R6, PT, PT, -R6, R7, RZ ;  /* 0x0000000706067210 */ /* 0x000fca0007ffe1ff */
[----:B------:R-:W-:-:S06]  /*1930*/  VIADD R13, R6, 0x7fe00000 ;  /* 0x7fe00000060d7836 */ /* 0x000fcc0000000000 */
[----:B------:R-:W-:-:S10]  /*1940*/  DMUL R28, R20, R12 ;  /* 0x0000000c141c7228 */ /* 0x000fd40000000000 */
[----:B------:R-:W-:-:S13]  /*1950*/  FSETP.GTU.AND P0, PT, |R29|, 1.469367938527859385e-39, PT ;  /* 0x001000001d00780b */ /* 0x000fda0003f0c200 */
[----:B------:R-:W-:Y:S05]  /*1960*/  @P0 BRA `(.L_x_18) ;  /* 0x0000000000940947 */ /* 0x000fea0003800000 */
[----:B------:R-:W-:-:S06]  /*1970*/  DFMA R16, R20, -R16, R18 ;  /* 0x800000101410722b */ /* 0x000fcc0000000012 */
[----:B------:R-:W-:-:S04]  /*1980*/  MOV R16, RZ ;  /* 0x000000ff00107202 */ /* 0x000fc80000000f00 */
[C---:B------:R-:W-:Y:S02]  /*1990*/  FSETP.NEU.AND P0, PT, R17.reuse, RZ, PT ;  /* 0x000000ff1100720b */ /* 0x040fe40003f0d000 */
[----:B------:R-:W-:-:S04]  /*19a0*/  LOP3.LUT R14, R17, 0x80000000, R15, 0x48, !PT ;  /* 0x80000000110e7812 */ /* 0x000fc800078e480f */
[----:B------:R-:W-:-:S07]  /*19b0*/  LOP3.LUT R17, R14, R13, RZ, 0xfc, !PT ;  /* 0x0000000d0e117212 */ /* 0x000fce00078efcff */
[----:B------:R-:W-:Y:S05]  /*19c0*/  @!P0 BRA `(.L_x_18) ;  /* 0x00000000007c8947 */ /* 0x000fea0003800000 */
[----:B------:R-:W-:Y:S01]  /*19d0*/  IMAD.MOV R13, RZ, RZ, -R6 ;  /* 0x000000ffff0d7224 */ /* 0x000fe200078e0a06 */
[----:B------:R-:W-:Y:S01]  /*19e0*/  IADD3 R3, PT, PT, -R6, -0x43300000, RZ ;  /* 0xbcd0000006037810 */ /* 0x000fe20007ffe1ff */
[----:B------:R-:W-:-:S06]  /*19f0*/  IMAD.MOV.U32 R12, RZ, RZ, RZ ;  /* 0x000000ffff0c7224 */ /* 0x000fcc00078e00ff */
[----:B------:R-:W-:Y:S02]  /*1a00*/  DFMA R12, R28, -R12, R20 ;  /* 0x8000000c1c0c722b */ /* 0x000fe40000000014 */
[----:B------:R-:W-:-:S08]  /*1a10*/  DMUL.RP R20, R20, R16 ;  /* 0x0000001014147228 */ /* 0x000fd00000008000 */
[----:B------:R-:W-:Y:S02]  /*1a20*/  FSETP.NEU.AND P0, PT, |R13|, R3, PT ;  /* 0x000000030d00720b */ /* 0x000fe40003f0d200 */
[----:B------:R-:W-:Y:S02]  /*1a30*/  LOP3.LUT R3, R21, R14, RZ, 0x3c, !PT ;  /* 0x0000000e15037212 */ /* 0x000fe400078e3cff */
[----:B------:R-:W-:Y:S02]  /*1a40*/  FSEL R28, R20, R28, !P0 ;  /* 0x0000001c141c7208 */ /* 0x000fe40004000000 */
[----:B------:R-:W-:Y:S01]  /*1a50*/  FSEL R29, R3, R29, !P0 ;  /* 0x0000001d031d7208 */ /* 0x000fe20004000000 */
[----:B------:R-:W-:Y:S06]  /*1a60*/  BRA `(.L_x_18) ;  /* 0x0000000000547947 */ /* 0x000fec0003800000 */
.L_x_17:
[----:B------:R-:W-:-:S14]  /*1a70*/  DSETP.NAN.AND P0, PT, R12, R12, PT ;  /* 0x0000000c0c00722a */ /* 0x000fdc0003f08000 */
[----:B------:R-:W-:Y:S05]  /*1a80*/  @P0 BRA `(.L_x_19) ;  /* 0x0000000000440947 */ /* 0x000fea0003800000 */
[----:B------:R-:W-:-:S14]  /*1a90*/  DSETP.NAN.AND P0, PT, R14, R14, PT ;  /* 0x0000000e0e00722a */ /* 0x000fdc0003f08000 */
[----:B------:R-:W-:Y:S05]  /*1aa0*/  @P0 BRA `(.L_x_20) ;  /* 0x0000000000300947 */ /* 0x000fea0003800000 */
[----:B------:R-:W-:Y:S01]  /*1ab0*/  ISETP.NE.AND P0, PT, R6, R7, PT ;  /* 0x000000070600720c */ /* 0x000fe20003f05270 */
[----:B------:R-:W-:Y:S01]  /*1ac0*/  IMAD.MOV.U32 R29, RZ, RZ, -0x80000 ;  /* 0xfff80000ff1d7424 */ /* 0x000fe200078e00ff */
[----:B------:R-:W-:-:S11]  /*1ad0*/  MOV R28, 0x0 ;  /* 0x00000000001c7802 */ /* 0x000fd60000000f00 */
[----:B------:R-:W-:Y:S05]  /*1ae0*/  @!P0 BRA `(.L_x_18) ;  /* 0x0000000000348947 */ /* 0x000fea0003800000 */
[----:B------:R-:W-:Y:S02]  /*1af0*/  ISETP.NE.AND P0, PT, R6, 0x7ff00000, PT ;  /* 0x7ff000000600780c */ /* 0x000fe40003f05270 */
[----:B------:R-:W-:Y:S02]  /*1b00*/  LOP3.LUT R29, R13, 0x80000000, R15, 0x48, !PT ;  /* 0x800000000d1d7812 */ /* 0x000fe400078e480f */
[----:B------:R-:W-:-:S13]  /*1b10*/  ISETP.EQ.OR P0, PT, R7, RZ, !P0 ;  /* 0x000000ff0700720c */ /* 0x000fda0004702670 */
[----:B------:R-:W-:Y:S01]  /*1b20*/  @P0 LOP3.LUT R3, R29, 0x7ff00000, RZ, 0xfc, !PT ;  /* 0x7ff000001d030812 */ /* 0x000fe200078efcff */
[----:B------:R-:W-:Y:S01]  /*1b30*/  @!P0 IMAD.MOV.U32 R28, RZ, RZ, RZ ;  /* 0x000000ffff1c8224 */ /* 0x000fe200078e00ff */
[----:B------:R-:W-:-:S03]  /*1b40*/  @P0 MOV R28, RZ ;  /* 0x000000ff001c0202 */ /* 0x000fc60000000f00 */
[----:B------:R-:W-:Y:S01]  /*1b50*/  @P0 IMAD.MOV.U32 R29, RZ, RZ, R3 ;  /* 0x000000ffff1d0224 */ /* 0x000fe200078e0003 */
[----:B------:R-:W-:Y:S06]  /*1b60*/  BRA `(.L_x_18) ;  /* 0x0000000000147947 */ /* 0x000fec0003800000 */
.L_x_20:
[----:B------:R-:W-:Y:S01]  /*1b70*/  LOP3.LUT R29, R15, 0x80000, RZ, 0xfc, !PT ;  /* 0x000800000f1d7812 */ /* 0x000fe200078efcff */
[----:B------:R-:W-:Y:S01]  /*1b80*/  IMAD.MOV.U32 R28, RZ, RZ, R14 ;  /* 0x000000ffff1c7224 */ /* 0x000fe200078e000e */
[----:B------:R-:W-:Y:S06]  /*1b90*/  BRA `(.L_x_18) ;  /* 0x0000000000087947 */ /* 0x000fec0003800000 */
.L_x_19:
[----:B------:R-:W-:Y:S02]  /*1ba0*/  LOP3.LUT R29, R13, 0x80000, RZ, 0xfc, !PT ;  /* 0x000800000d1d7812 */ /* 0x000fe400078efcff */
[----:B------:R-:W-:-:S07]  /*1bb0*/  MOV R28, R12 ;  /* 0x0000000c001c7202 */ /* 0x000fce0000000f00 */
.L_x_18:
[----:B------:R-:W-:Y:S05]  /*1bc0*/  BSYNC.RECONVERGENT B1 ;  /* 0x0000000000017941 */ /* 0x000fea0003800200 */
.L_x_16:
[----:B------:R-:W-:-:S04]  /*1bd0*/  IMAD.MOV.U32 R5, RZ, RZ, 0x0 ;  /* 0x00000000ff057424 */ /* 0x000fc800078e00ff */
[----:B------:R-:W-:Y:S05]  /*1be0*/  RET.REL.NODEC R4 `(_Z12render_finalPfPiS0_S0_) ;  /* 0xffffffe404047950 */ /* 0x000fea0003c3ffff */
.L_x_21:
[----:B------:R-:W-:-:S00]  /*1bf0*/  BRA `(.L_x_21) ;  /* 0xfffffffc00fc7947 */ /* 0x000fc0000383ffff */
[----:B------:R-:W-:-:S00]  /*1c00*/  NOP ;  /* 0x0000000000007918 */ /* 0x000fc00000000000 */
[----:B------:R-:W-:-:S00]  /*1c10*/  NOP ;  /* 0x0000000000007918 */ /* 0x000fc00000000000 */
[----:B------:R-:W-:-:S00]  /*1c20*/  NOP ;  /* 0x0000000000007918 */ /* 0x000fc00000000000 */
[----:B------:R-:W-:-:S00]  /*1c30*/  NOP ;  /* 0x0000000000007918 */ /* 0x000fc00000000000 */
[----:B------:R-:W-:-:S00]  /*1c40*/  NOP ;  /* 0x0000000000007918 */ /* 0x000fc00000000000 */
[----:B------:R-:W-:-:S00]  /*1c50*/  NOP ;  /* 0x0000000000007918 */ /* 0x000fc00000000000 */
[----:B------:R-:W-:-:S00]  /*1c60*/  NOP ;  /* 0x0000000000007918 */ /* 0x000fc00000000000 */
[----:B------:R-:W-:-:S00]  /*1c70*/  NOP ;  /* 0x0000000000007918 */ /* 0x000fc00000000000 */
.L_x_158:


//--------------------- .text._Z12render_depthPfPj --------------------------
	.section	.text._Z12render_depthPfPj,"ax",@progbits
	.align	128
        .global         _Z12render_depthPfPj
        .type           _Z12render_depthPfPj,@function
        .size           _Z12render_depthPfPj,(.L_x_159 - _Z12render_depthPfPj)
        .other          _Z12render_depthPfPj,@"STO_CUDA_ENTRY STV_DEFAULT"
_Z12render_depthPfPj:
.text._Z12render_depthPfPj:
        /* <DEDUP_REMOVED lines=39> */
[----:B------:R-:W-:Y:S05]  /*0270*/  CALL.REL.NOINC `($__internal_1_$__cuda_sm20_div_rn_f64_full) ;  /* 0x0000001000547944 */ /* 0x000fea0003c00000 */
[----:B------:R-:W-:Y:S01]  /*0280*/  MOV R4, R2 ;  /* 0x0000000200047202 */ /* 0x000fe20000000f00 */
[----:B------:R-:W-:-:S07]  /*0290*/  IMAD.MOV.U32 R5, RZ, RZ, R25 ;  /* 0x000000ffff057224 */ /* 0x000fce00078e0019 */
.L_x_23:
[----:B------:R-:W-:Y:S05]  /*02a0*/  BSYNC.RECONVERGENT B0 ;  /* 0x0000000000007941 */ /* 0x000fea0003800200 */
.L_x_22:
[----:B------:R-:W2:Y:S01]  /*02b0*/  LDG.E R0, desc[UR4][R26.64+0x8] ;  /* 0x000008041a007981 */ /* 0x000ea2000c1e1900 */
[----:B------:R-:W0:Y:S01]  /*02c0*/  MUFU.RCP64H R9, 3.1415920257568359375 ;  /* 0x400921fb00097908 */ /* 0x000e220000001800 */
[----:B------:R-:W-:Y:S02]  /*02d0*/  HFMA2 R8, -RZ, RZ, 0, 5.9604644775390625e-08 ;  /* 0x00000001ff087431 */ /* 0x000fe400000001ff */
[----:B------:R-:W-:Y:S01]  /*02e0*/  IMAD.MOV.U32 R6, RZ, RZ, 0x54442d18 ;  /* 0x54442d18ff067424 */ /* 0x000fe200078e00ff */
[----:B------:R-:W-:Y:S01]  /*02f0*/  BSSY.RECONVERGENT B0, `(.L_x_24) ;  /* 0x000001d000007945 */ /* 0x000fe20003800200 */
[----:B------:R-:W-:Y:S02]  /*0300*/  IMAD.MOV.U32 R7, RZ, RZ, 0x400921fb ;  /* 0x400921fbff077424 */ /* 0x000fe400078e00ff */
[----:B------:R-:W-:-:S04]  /*0310*/  IMAD.MOV.U32 R19, RZ, RZ, 0x3fe00000 ;  /* 0x3fe00000ff137424 */ /* 0x000fc800078e00ff */
[----:B0-----:R-:W-:-:S08]  /*0320*/  DFMA R12, R8, -R6, 1 ;  /* 0x3ff00000080c742b */ /* 0x001fd00000000806 */
[----:B------:R-:W-:-:S08]  /*0330*/  DFMA R12, R12, R12, R12 ;  /* 0x0000000c0c0c722b */ /* 0x000fd0000000000c */
[----:B------:R-:W-:-:S08]  /*0340*/  DFMA R8, R8, R12, R8 ;  /* 0x0000000c0808722b */ /* 0x000fd00000000008 */
[----:B------:R-:W-:-:S08]  /*0350*/  DFMA R14, R8, -R6, 1 ;  /* 0x3ff00000080e742b */ /* 0x000fd00000000806 */
[----:B------:R-:W-:Y:S02]  /*0360*/  DFMA R8, R8, R14, R8 ;  /* 0x0000000e0808722b */ /* 0x000fe40000000008 */
[----:B------:R-:W-:Y:S01]  /*0370*/  DFMA R14, R10, R4, -0.5 ;  /* 0xbfe000000a0e742b */ /* 0x000fe20000000004 */
[----:B------:R-:W-:Y:S01]  /*0380*/  IMAD.SHL.U32 R5, R3, 0x20, RZ ;  /* 0x0000002003057824 */ /* 0x000fe200078e00ff */
[----:B--2---:R-:W0:Y:S04]  /*0390*/  F2F.F64.F32 R12, R0 ;  /* 0x00000000000c7310 */ /* 0x004e280000201800 */
[----:B0-----:R-:W-:Y:S01]  /*03a0*/  DMUL R16, R12, R8 ;  /* 0x000000080c107228 */ /* 0x001fe20000000000 */
[----:B------:R-:W-:-:S07]  /*03b0*/  FSETP.GEU.AND P1, PT, |R13|, 6.5827683646048100446e-37, PT ;  /* 0x036000000d00780b */ /* 0x000fce0003f2e200 */
[----:B------:R-:W-:-:S08]  /*03c0*/  DFMA R6, R16, -R6, R12 ;  /* 0x800000061006722b */ /* 0x000fd0000000000c */
[----:B------:R-:W-:Y:S01]  /*03d0*/  DFMA R6, R8, R6, R16 ;  /* 0x000000060806722b */ /* 0x000fe20000000010 */
[----:B------:R-:W-:Y:S01]  /*03e0*/  LOP3.LUT R17, R19, 0x80000000, R15, 0xb8, !PT ;  /* 0x8000000013117812 */ /* 0x000fe200078eb80f */
[----:B------:R-:W-:Y:S01]  /*03f0*/  IMAD.MOV.U32 R16, RZ, RZ, RZ ;  /* 0x000000ffff107224 */ /* 0x000fe200078e00ff */
[----:B------:R-:W-:-:S05]  /*0400*/  SHF.R.S32.HI R8, RZ, 0x1, R5 ;  /* 0x00000001ff087819 */ /* 0x000fca0000011405 */
[----:B------:R-:W-:Y:S02]  /*0410*/  DADD.RZ R22, R14, R16 ;  /* 0x000000000e167229 */ /* 0x000fe4000000c010 */
[----:B------:R-:W-:Y:S01]  /*0420*/  FFMA R0, RZ, 2.1426990032196044922, R7 ;  /* 0x400921fbff007823 */ /* 0x000fe20000000007 */
[----:B------:R-:W0:Y:S04]  /*0430*/  I2F.F64 R8, R8 ;  /* 0x0000000800087312 */ /* 0x000e280000201c00 */
[----:B------:R-:W-:-:S04]  /*0440*/  FSETP.GT.AND P0, PT, |R0|, 1.469367938527859385e-39, PT ;  /* 0x001000000000780b */ /* 0x000fc80003f04200 */
[----:B------:R1:W2:Y:S09]  /*0450*/  F2I.F64.TRUNC R22, R22 ;  /* 0x0000001600167311 */ /* 0x0002b2000030d100 */
[----:B0-----:R-:W-:Y:S05]  /*0460*/  @P0 BRA P1, `(.L_x_25) ;  /* 0x0000000000140947 */ /* 0x001fea0000800000 */
[----:B------:R-:W-:Y:S02]  /*0470*/  MOV R15, 0x400921fb ;  /* 0x400921fb000f7802 */ /* 0x000fe40000000f00 */
[----:B------:R-:W-:-:S07]  /*0480*/  MOV R4, 0x4a0 ;  /* 0x000004a000047802 */ /* 0x000fce0000000f00 */
[----:B-12---:R-:W-:Y:S05]  /*0490*/  CALL.REL.NOINC `($__internal_1_$__cuda_sm20_div_rn_f64_full) ;  /* 0x0000000c00cc7944 */ /* 0x006fea0003c00000 */
[----:B------:R-:W-:Y:S02]  /*04a0*/  IMAD.MOV.U32 R6, RZ, RZ, R2 ;  /* 0x000000ffff067224 */ /* 0x000fe400078e0002 */
[----:B------:R-:W-:-:S07]  /*04b0*/  IMAD.MOV.U32 R7, RZ, RZ, R25 ;  /* 0x000000ffff077224 */ /* 0x000fce00078e0019 */
.L_x_25:
[----:B------:R-:W-:Y:S05]  /*04c0*/  BSYNC.RECONVERGENT B0 ;  /* 0x0000000000007941 */ /* 0x000fea0003800200 */
.L_x_24:
[----:B------:R-:W3:Y:S01]  /*04d0*/  LDG.E R26, desc[UR4][R26.64] ;  /* 0x000000041a1a7981 */ /* 0x000ee2000c1e1900 */
[----:B------:R-:W-:Y:S01]  /*04e0*/  DFMA R6, R6, R8, -0.5 ;  /* 0xbfe000000606742b */ /* 0x000fe20000000008 */
[----:B------:R-:W-:Y:S01]  /*04f0*/  IMAD.MOV.U32 R13, RZ, RZ, 0x3fe00000 ;  /* 0x3fe00000ff0d7424 */ /* 0x000fe200078e00ff */
[----:B------:R-:W-:Y:S01]  /*0500*/  MOV R12, RZ ;  /* 0x000000ff000c7202 */ /* 0x000fe20000000f00 */
[----:B------:R-:W-:-:S04]  /*0510*/  IMAD R2, R3, 0x100, R28 ;  /* 0x0000010003027824 */ /* 0x000fc800078e021c */
[----:B-1----:R-:W-:-:S03]  /*0520*/  IMAD R23, R2, 0x3, RZ ;  /* 0x0000000302177824 */ /* 0x002fc600078e02ff */
[----:B------:R-:W-:-:S06]  /*0530*/  LOP3.LUT R13, R13, 0x80000000, R7, 0xb8, !PT ;  /* 0x800000000d0d7812 */ /* 0x000fcc00078eb807 */
[----:B------:R-:W-:Y:S01]  /*0540*/  DADD.RZ R14, R6, R12 ;  /* 0x00000000060e7229 */ /* 0x000fe2000000c00c */
[----:B------:R-:W0:Y:S08]  /*0550*/  LDC.64 R12, c[0x0][0x388] ;  /* 0x0000e200ff0c7b82 */ /* 0x000e300000000a00 */
[----:B------:R-:W1:Y:S01]  /*0560*/  LDC.64 R6, c[0x0][0x380] ;  /* 0x0000e000ff067b82 */ /* 0x000e620000000a00 */
[----:B------:R-:W2:Y:S02]  /*0570*/  F2I.F64.TRUNC R14, R14 ;  /* 0x0000000e000e7311 */ /* 0x000ea4000030d100 */
[----:B--2---:R-:W-:-:S04]  /*0580*/  IMAD R17, R5, R14, R22 ;  /* 0x0000000e05117224 */ /* 0x004fc800078e0216 */
[----:B0-----:R-:W-:-:S04]  /*0590*/  IMAD.WIDE R12, R17, 0x4, R12 ;  /* 0x00000004110c7825 */ /* 0x001fc800078e020c */
[----:B-1----:R-:W-:-:S04]  /*05a0*/  IMAD.WIDE R22, R23, 0x4, R6 ;  /* 0x0000000417167825 */ /* 0x002fc800078e0206 */
[----:B---3--:R-:W-:-:S04]  /*05b0*/  FMUL R0, R26, 512 ;  /* 0x440000001a007820 */ /* 0x008fc80000400000 */
[----:B------:R-:W0:Y:S02]  /*05c0*/  F2I.TRUNC.NTZ R21, R0 ;  /* 0x0000000000157305 */ /* 0x000e24000020f100 */
[----:B0-----:R0:W-:Y:S04]  /*05d0*/  REDG.E.MIN.STRONG.GPU desc[UR4][R12.64], R21 ;  /* 0x000000150c00798e */ /* 0x0011e8000c92e104 */
[----:B------:R-:W2:Y:S02]  /*05e0*/  LDG.E R2, desc[UR4][R22.64+0x4] ;  /* 0x0000040416027981 */ /* 0x000ea4000c1e1900 */
[----:B------:R-:W1:Y:S01]  /*05f0*/  MUFU.RCP64H R17, 6.283184051513671875 ;  /* 0x401921fb00117908 */ /* 0x000e620000001800 */
[----:B------:R-:W-:Y:S01]  /*0600*/  IMAD.MOV.U32 R6, RZ, RZ, 0x54442d18 ;  /* 0x54442d18ff067424 */ /* 0x000fe200078e00ff */
[----:B------:R-:W-:Y:S01]  /*0610*/  MOV R16, 0x1 ;  /* 0x0000000100107802 */ /* 0x000fe20000000f00 */
[----:B------:R-:W-:Y:S01]  /*0620*/  IMAD.MOV.U32 R7, RZ, RZ, 0x401921fb ;  /* 0x401921fbff077424 */ /* 0x000fe200078e00ff */
[----:B------:R-:W-:Y:S01]  /*0630*/  UMOV UR8, 0x54442d18 ;  /* 0x54442d1800087882 */ /* 0x000fe20000000000 */
[----:B------:R-:W-:Y:S01]  /*0640*/  UMOV UR9, 0x400921fb ;  /* 0x400921fb00097882 */ /* 0x000fe20000000000 */
[----:B------:R-:W-:Y:S03]  /*0650*/  BSSY.RECONVERGENT B0, `(.L_x_26) ;  /* 0x0000014000007945 */ /* 0x000fe60003800200 */
[----:B-1----:R-:W-:-:S08]  /*0660*/  DFMA R14, R16, -R6, 1 ;  /* 0x3ff00000100e742b */ /* 0x002fd00000000806 */
        /* <DEDUP_REMOVED lines=16> */
[----:B------:R-:W-:Y:S02]  /*0770*/  IMAD.MOV.U32 R6, RZ, RZ, R2 ;  /* 0x000000ffff067224 */ /* 0x000fe400078e0002 */
[----:B------:R-:W-:-:S07]  /*0780*/  IMAD.MOV.U32 R7, RZ, RZ, R25 ;  /* 0x000000ffff077224 */ /* 0x000fce00078e0019 */
.L_x_27:
[----:B------:R-:W-:Y:S05]  /*0790*/  BSYNC.RECONVERGENT B0 ;  /* 0x0000000000007941 */ /* 0x000fea0003800200 */
.L_x_26:
        /* <DEDUP_REMOVED lines=21> */
[----:B------:R-:W-:-:S05]  /*08f0*/  FFMA R2, RZ, 2.1426990032196044922, R7 ;  /* 0x400921fbff027823 */ /* 0x000fca0000000007 */
[----:B------:R-:W-:Y:S01]  /*0900*/  FSETP.GT.AND P0, PT, |R2|, 1.469367938527859385e-39, PT ;  /* 0x001000000200780b */ /* 0x000fe20003f04200 */
[----:B------:R0:W1:-:S12]  /*0910*/  F2I.F64.TRUNC R26, R26 ;  /* 0x0000001a001a7311 */ /* 0x000058000030d100 */
[----:B0-----:R-:W-:Y:S05]  /*0920*/  @P0 BRA P1, `(.L_x_29) ;  /* 0x0000000000140947 */ /* 0x001fea0000800000 */
[----:B------:R-:W-:Y:S01]  /*0930*/  IMAD.MOV.U32 R15, RZ, RZ, 0x400921fb ;  /* 0x400921fbff0f7424 */ /* 0x000fe200078e00ff */
[----:B------:R-:W-:-:S07]  /*0940*/  MOV R4, 0x960 ;  /* 0x0000096000047802 */ /* 0x000fce0000000f00 */
[----:B-1----:R-:W-:Y:S05]  /*0950*/  CALL.REL.NOINC `($__internal_1_$__cuda_sm20_div_rn_f64_full) ;  /* 0x00000008009c7944 */ /* 0x002fea0003c00000 */
[----:B------:R-:W-:Y:S02]  /*0960*/  IMAD.MOV.U32 R6, RZ, RZ, R2 ;  /* 0x000000ffff067224 */ /* 0x000fe400078e0002 */
[----:B------:R-:W-:-:S07]  /*0970*/  IMAD.MOV.U32 R7, RZ, RZ, R25 ;  /* 0x000000ffff077224 */ /* 0x000fce00078e0019 */
.L_x_29:
[----:B------:R-:W-:Y:S05]  /*0980*/  BSYNC.RECONVERGENT B0 ;  /* 0x0000000000007941 */ /* 0x000fea0003800200 */
.L_x_28:
[----:B------:R0:W2:Y:S01]  /*0990*/  LDG.E R22, desc[UR4][R22.64] ;  /* 0x0000000416167981 */ /* 0x0000a2000c1e1900 */
[----:B------:R-:W-:Y:S01]  /*09a0*/  DFMA R6, R6, R8, -0.5 ;  /* 0xbfe000000606742b */ /* 0x000fe20000000008 */
[----:B------:R-:W-:Y:S01]  /*09b0*/  MOV R13, 0x3fe00000 ;  /* 0x3fe00000000d7802 */ /* 0x000fe20000000f00 */
[----:B------:R-:W-:Y:S02]  /*09c0*/  IMAD.MOV.U32 R12, RZ, RZ, RZ ;  /* 0x000000ffff0c7224 */ /* 0x000fe400078e00ff */
[----:B------:R-:W-:-:S04]  /*09d0*/  IMAD R28, R3, 0x200, R28 ;  /* 0x00000200031c7824 */ /* 0x000fc800078e021c */
[----:B0-----:R-:W-:Y:S02]  /*09e0*/  IMAD R23, R28, 0x3, RZ ;  /* 0x000000031c177824 */ /* 0x001fe400078e02ff */
[----:B------:R-:W-:-:S06]  /*09f0*/  LOP3.LUT R13, R13, 0x80000000, R7, 0xb8, !PT ;  /* 0x800000000d0d7812 */ /* 0x000fcc00078eb807 */
[----:B------:R-:W-:Y:S01]  /*0a00*/  DADD.RZ R14, R6, R12 ;  /* 0x00000000060e7229 */ /* 0x000fe2000000c00c */
[----:B------:R-:W0:Y:S08]  /*0a10*/  LDC.64 R12, c[0x0][0x388] ;  /* 0x0000e200ff0c7b82 */ /* 0x000e300000000a00 */
[----:B------:R-:W3:Y:S01]  /*0a20*/  LDC.64 R6, c[0x0][0x380] ;  /* 0x0000e000ff067b82 */ /* 0x000ee20000000a00 */
[----:B------:R-:W1:Y:S02]  /*0a30*/  F2I.F64.TRUNC R14, R14 ;  /* 0x0000000e000e7311 */ /* 0x000e64000030d100 */
[----:B-1----:R-:W-:-:S04]  /*0a40*/  IMAD R17, R5, R14, R26 ;  /* 0x0000000e05117224 */ /* 0x002fc800078e021a */
[----:B0-----:R-:W-:-:S04]  /*0a50*/  IMAD.WIDE R12, R17, 0x4, R12 ;  /* 0x00000004110c7825 */ /* 0x001fc800078e020c */
[----:B--2---:R-:W-:Y:S01]  /*0a60*/  FMUL R0, R22, 512 ;  /* 0x4400000016007820 */ /* 0x004fe20000400000 */
[----:B---3--:R-:W-:-:S03]  /*0a70*/  IMAD.WIDE R22, R23, 0x4, R6 ;  /* 0x0000000417167825 */ /* 0x008fc600078e0206 */
        /* <DEDUP_REMOVED lines=27> */
[----:B------:R-:W-:Y:S01]  /*0c30*/  IMAD.MOV.U32 R6, RZ, RZ, R2 ;  /* 0x000000ffff067224 */ /* 0x000fe200078e0002 */
[----:B------:R-:W-:-:S07]  /*0c40*/  MOV R7, R25 ;  /* 0x0000001900077202 */ /* 0x000fce0000000f00 */
.L_x_31:
[----:B------:R-:W-:Y:S05]  /*0c50*/  BSYNC.RECONVERGENT B0 ;  /* 0x0000000000007941 */ /* 0x000fea0003800200 */
.L_x_30:
        /* <DEDUP_REMOVED lines=21> */
[----:B------:R-:W-:-:S03]  /*0db0*/  FFMA R2, RZ, 2.1426990032196044922, R7 ;  /* 0x400921fbff027823 */ /* 0x000fc60000000007 */
[----:B------:R0:W1:Y:S02]  /*0dc0*/  F2I.F64.TRUNC R26, R26 ;  /* 0x0000001a001a7311 */ /* 0x000064000030d100 */
[----:B------:R-:W-:-:S13]  /*0dd0*/  FSETP.GT.AND P0, PT, |R2|, 1.469367938527859385e-39, PT ;  /* 0x001000000200780b */ /* 0x000fda0003f04200 */
[----:B01----:R-:W-:Y:S05]  /*0de0*/  @P0 BRA P1, `(.L_x_33) ;  /* 0x0000000000140947 */ /* 0x003fea0000800000 */
[----:B------:R-:W-:Y:S01]  /*0df0*/  IMAD.MOV.U32 R15, RZ, RZ, 0x400921fb ;  /* 0x400921fbff0f7424 */ /* 0x000fe200078e00ff */
[----:B------:R-:W-:-:S07]  /*0e00*/  MOV R4, 0xe20 ;  /* 0x00000e2000047802 */ /* 0x000fce0000000f00 */
[----:B------:R-:W-:Y:S05]  /*0e10*/  CALL.REL.NOINC `($__internal_1_$__cuda_sm20_div_rn_f64_full) ;  /* 0x00000004006c7944 */ /* 0x000fea0003c00000 */
[----:B------:R-:W-:Y:S01]  /*0e20*/  MOV R6, R2 ;  /* 0x0000000200067202 */ /* 0x000fe20000000f00 */
[----:B------:R-:W-:-:S07]  /*0e30*/  IMAD.MOV.U32 R7, RZ, RZ, R25 ;  /* 0x000000ffff077224 */ /* 0x000fce00078e0019 */
.L_x_33:
[----:B------:R-:W-:Y:S05]  /*0e40*/  BSYNC.RECONVERGENT B0 ;  /* 0x0000000000007941 */ /* 0x000fea0003800200 */
.L_x_32:
[----:B------:R0:W2:Y:S01]  /*0e50*/  LDG.E R22, desc[UR4][R22.64] ;  /* 0x0000000416167981 */ /* 0x0000a2000c1e1900 */
[----:B------:R-:W-:Y:S01]  /*0e60*/  DFMA R6, R6, R8, -0.5 ;  /* 0xbfe000000606742b */ /* 0x000fe20000000008 */
[----:B------:R-:W-:Y:S01]  /*0e70*/  IMAD.MOV.U32 R13, RZ, RZ, 0x3fe00000 ;  /* 0x3fe00000ff0d7424 */ /* 0x000fe200078e00ff */
[----:B------:R-:W-:Y:S01]  /*0e80*/  MOV R12, RZ ;  /* 0x000000ff000c7202 */ /* 0x000fe20000000f00 */
[----:B------:R-:W-:-:S04]  /*0e90*/  IMAD R28, R3, 0x100, R28 ;  /* 0x00000100031c7824 */ /* 0x000fc800078e021c */
[----:B0-----:R-:W-:-:S03]  /*0ea0*/  IMAD R23, R28, 0x3, RZ ;  /* 0x000000031c177824 */ /* 0x001fc600078e02ff */
[----:B------:R-:W-:-:S06]  /*0eb0*/  LOP3.LUT R13, R13, 0x80000000, R7, 0xb8, !PT ;  /* 0x800000000d0d7812 */ /* 0x000fcc00078eb807 */
[----:B------:R-:W-:Y:S01]  /*0ec0*/  DADD.RZ R14, R6, R12 ;  /* 0x00000000060e7229 */ /* 0x000fe2000000c00c */
[----:B------:R-:W0:Y:S08]  /*0ed0*/  LDC.64 R12, c[0x0][0x388] ;  /* 0x0000e200ff0c7b82 */ /* 0x000e300000000a00 */
[----:B------:R-:W1:Y:S01]  /*0ee0*/  LDC.64 R6, c[0x0][0x380] ;  /* 0x0000e000ff067b82 */ /* 0x000e620000000a00 */
[----:B------:R-:W3:Y:S02]  /*0ef0*/  F2I.F64.TRUNC R14, R14 ;  /* 0x0000000e000e7311 */ /* 0x000ee4000030d100 */
[----:B---3--:R-:W-:-:S04]  /*0f00*/  IMAD R3, R5, R14, R26 ;  /* 0x0000000e05037224 */ /* 0x008fc800078e021a */
[----:B0-----:R-:W-:-:S04]  /*0f10*/  IMAD.WIDE R12, R3, 0x4, R12 ;  /* 0x00000004030c7825 */ /* 0x001fc800078e020c */
[----:B--2---:R-:W-:Y:S01]  /*0f20*/  FMUL R0, R22, 512 ;  /* 0x4400000016007820 */ /* 0x004fe20000400000 */
[----:B-1----:R-:W-:-:S03]  /*0f30*/  IMAD.WIDE R22, R23, 0x4, R6 ;  /* 0x0000000417167825 */ /* 0x002fc600078e0206 */
        /* <DEDUP_REMOVED lines=27> */
[----:B------:R-:W-:-:S07]  /*10f0*/  MOV R3, R25 ;  /* 0x0000001900037202 */ /* 0x000fce0000000f00 */
.L_x_35:
[----:B------:R-:W-:Y:S05]  /*1100*/  BSYNC.RECONVERGENT B0 ;  /* 0x0000000000007941 */ /* 0x000fea0003800200 */
.L_x_34:
        /* <DEDUP_REMOVED lines=21> */
[----:B------:R-:W-:-:S05]  /*1260*/  FFMA R4, RZ, 2.1426990032196044922, R3 ;  /* 0x400921fbff047823 */ /* 0x000fca0000000003 */
[----:B------:R-:W-:Y:S01]  /*1270*/  FSETP.GT.AND P0, PT, |R4|, 1.469367938527859385e-39, PT ;  /* 0x001000000400780b */ /* 0x000fe20003f04200 */
[----:B------:R0:W1:-:S12]  /*1280*/  F2I.F64.TRUNC R10, R10 ;  /* 0x0000000a000a7311 */ /* 0x000058000030d100 */
[----:B0-----:R-:W-:Y:S05]  /*1290*/  @P0 BRA P1, `(.L_x_37) ;  /* 0x0000000000100947 */ /* 0x001fea0000800000 */
[----:B------:R-:W-:Y:S02]  /*12a0*/  MOV R15, 0x400921fb ;  /* 0x400921fb000f7802 */ /* 0x000fe40000000f00 */
[----:B------:R-:W-:-:S07]  /*12b0*/  MOV R4, 0x12d0 ;  /* 0x000012d000047802 */ /* 0x000fce0000000f00 */
[----:B-1----:R-:W-:Y:S05]  /*12c0*/  CALL.REL.NOINC `($__internal_1_$__cuda_sm20_div_rn_f64_full) ;  /* 0x0000000000407944 */ /* 0x002fea0003c00000 */
[----:B------:R-:W-:-:S07]  /*12d0*/  IMAD.MOV.U32 R3, RZ, RZ, R25 ;  /* 0x000000ffff037224 */ /* 0x000fce00078e0019 */
.L_x_37:
[----:B------:R-:W-:Y:S05]  /*12e0*/  BSYNC.RECONVERGENT B0 ;  /* 0x0000000000007941 */ /* 0x000fea0003800200 */
.L_x_36:
[----:B------:R-:W2:Y:S01]  /*12f0*/  LDG.E R22, desc[UR4][R22.64] ;  /* 0x0000000416167981 */ /* 0x000ea2000c1e1900 */
[----:B------:R-:W-:Y:S01]  /*1300*/  DFMA R2, R2, R8, -0.5 ;  /* 0xbfe000000202742b */ /* 0x000fe20000000008 */
[----:B------:R-:W-:Y:S01]  /*1310*/  IMAD.MOV.U32 R7, RZ, RZ, 0x3fe00000 ;  /* 0x3fe00000ff077424 */ /* 0x000fe200078e00ff */
[----:B------:R-:W-:-:S08]  /*1320*/  MOV R6, RZ ;  /* 0x000000ff00067202 */ /* 0x000fd00000000f00 */
[----:B------:R-:W-:-:S06]  /*1330*/  LOP3.LUT R7, R7, 0x80000000, R3, 0xb8, !PT ;  /* 0x8000000007077812 */ /* 0x000fcc00078eb803 */
[----:B------:R-:W-:Y:S01]  /*1340*/  DADD.RZ R2, R2, R6 ;  /* 0x0000000002027229 */ /* 0x000fe2000000c006 */
[----:B------:R-:W0:Y:S09]  /*1350*/  LDC.64 R6, c[0x0][0x388] ;  /* 0x0000e200ff067b82 */ /* 0x000e320000000a00 */
[----:B------:R-:W1:Y:S02]  /*1360*/  F2I.F64.TRUNC R2, R2 ;  /* 0x0000000200027311 */ /* 0x000e64000030d100 */
[----:B-1----:R-:W-:-:S04]  /*1370*/  IMAD R5, R5, R2, R10 ;  /* 0x0000000205057224 */ /* 0x002fc800078e020a */
[----:B0-----:R-:W-:-:S04]  /*1380*/  IMAD.WIDE R4, R5, 0x4, R6 ;  /* 0x0000000405047825 */ /* 0x001fc800078e0206 */
[----:B--2---:R-:W-:-:S04]  /*1390*/  FMUL R0, R22, 512 ;  /* 0x4400000016007820 */ /* 0x004fc80000400000 */
[----:B------:R-:W0:Y:S02]  /*13a0*/  F2I.TRUNC.NTZ R9, R0 ;  /* 0x0000000000097305 */ /* 0x000e24000020f100 */
[----:B0-----:R-:W-:Y:S01]  /*13b0*/  REDG.E.MIN.STRONG.GPU desc[UR4][R4.64], R9 ;  /* 0x000000090400798e */ /* 0x001fe2000c92e104 */
[----:B------:R-:W-:Y:S05]  /*13c0*/  EXIT ;  /* 0x000000000000794d */ /* 0x000fea0003800000 */
        .weak           $__internal_1_$__cuda_sm20_div_rn_f64_full
        .type           $__internal_1_$__cuda_sm20_div_rn_f64_full,@function
        .size           $__internal_1_$__cuda_sm20_div_rn_f64_full,(.L_x_159 - $__internal_1_$__cuda_sm20_div_rn_f64_full)
$__internal_1_$__cuda_sm20_div_rn_f64_full:
[----:B------:R-:W-:Y:S01]  /*13d0*/  FSETP.GEU.AND P2, PT, |R13|, 1.469367938527859385e-39, PT ;  /* 0x001000000d00780b */ /* 0x000fe20003f4e200 */
[----:B------:R-:W-:Y:S01]  /*13e0*/  IMAD.U32 R14, RZ, RZ, UR6 ;  /* 0x00000006ff0e7e24 */ /* 0x000fe2000f8e00ff */
[C---:B------:R-:W-:Y:S01]  /*13f0*/  FSETP.GEU.AND P0, PT, |R15|.reuse, 1.469367938527859385e-39, PT ;  /* 0x001000000f00780b */ /* 0x040fe20003f0e200 */
[----:B------:R-:W-:Y:S01]  /*1400*/  IMAD.U32 R16, RZ, RZ, UR6 ;  /* 0x00000006ff107e24 */ /* 0x000fe2000f8e00ff */
[----:B------:R-:W-:Y:S01]  /*1410*/  LOP3.LUT R0, R15, 0x800fffff, RZ, 0xc0, !PT ;  /* 0x800fffff0f007812 */ /* 0x000fe200078ec0ff */
[----:B------:R-:W-:Y:S01]  /*1420*/  IMAD.MOV.U32 R18, RZ, RZ, R12 ;  /* 0x000000ffff127224 */ /* 0x000fe200078e000c */
[----:B------:R-:W-:Y:S01]  /*1430*/  LOP3.LUT R6, R13, 0x7ff00000, RZ, 0xc0, !PT ;  /* 0x7ff000000d067812 */ /* 0x000fe200078ec0ff */
[----:B------:R-:W-:Y:S01]  /*1440*/  BSSY.RECONVERGENT B1, `(.L_x_38) ;  /* 0x0000051000017945 */ /* 0x000fe20003800200 */
[----:B------:R-:W-:Y:S02]  /*1450*/  LOP3.LUT R17, R0, 0x3ff00000, RZ, 0xfc, !PT ;  /* 0x3ff0000000117812 */ /* 0x000fe400078efcff */
[----:B------:R-:W-:-:S02]  /*1460*/  LOP3.LUT R7, R15, 0x7ff00000, RZ, 0xc0, !PT ;  /* 0x7ff000000f077812 */ /* 0x000fc400078ec0ff */
[----:B------:R-:W-:Y:S01]  /*1470*/  MOV R2, 0x1ca00000 ;  /* 0x1ca0000000027802 */ /* 0x000fe20000000f00 */
        /* <DEDUP_REMOVED lines=10> */
[----:B------:R-:W-:Y:S02]  /*1520*/  MOV R24, 0x1 ;  /* 0x0000000100187802 */ /* 0x000fe40000000f00 */
[----:B------:R-:W-:Y:S01]  /*1530*/  @!P2 LOP3.LUT R21, R0, 0x100000, RZ, 0xfc, !PT ;  /* 0x001000000015a812 */ /* 0x000fe200078efcff */
[----:B------:R-:W-:Y:S01]  /*1540*/  IMAD.MOV.U32 R0, RZ, RZ, R6 ;  /* 0x000000ffff007224 */ /* 0x000fe200078e0006 */
[----:B------:R-:W-:-:S04]  /*1550*/  @!P0 LOP3.LUT R7, R17, 0x7ff00000, RZ, 0xc0, !PT ;  /* 0x7ff0000011078812 */ /* 0x000fc800078ec0ff */
[----:B------:R-:W-:Y:S02]  /*1560*/  @!P2 DFMA R18, R18, 2, -R20 ;  /* 0x400000001212a82b */ /* 0x000fe40000000814 */
[----:B0-----:R-:W-:-:S08]  /*1570*/  DFMA R20, R24, -R16, 1 ;  /* 0x3ff000001814742b */ /* 0x001fd00000000810 */
[----:B------:R-:W-:Y:S01]  /*1580*/  DFMA R20, R20, R20, R20 ;  /* 0x000000141414722b */ /* 0x000fe20000000014 */
[----:B------:R-:W-:-:S07]  /*1590*/  @!P2 LOP3.LUT R0, R19, 0x7ff00000, RZ, 0xc0, !PT ;  /* 0x7ff000001300a812 */ /* 0x000fce00078ec0ff */
[----:B------:R-:W-:-:S08]  /*15a0*/  DFMA R24, R24, R20, R24 ;  /* 0x000000141818722b */ /* 0x000fd00000000018 */
[----:B------:R-:W-:-:S08]  /*15b0*/  DFMA R30, R24, -R16, 1 ;  /* 0x3ff00000181e742b */ /* 0x000fd00000000810 */
[----:B------:R-:W-:-:S08]  /*15c0*/  DFMA R30, R24, R30, R24 ;  /* 0x0000001e181e722b */ /* 0x000fd00000000018 */
[----:B------:R-:W-:-:S08]  /*15d0*/  DMUL R24, R30, R18 ;  /* 0x000000121e187228 */ /* 0x000fd00000000000 */
[----:B------:R-:W-:-:S08]  /*15e0*/  DFMA R20, R24, -R16, R18 ;  /* 0x800000101814722b */ /* 0x000fd00000000012 */
[----:B------:R-:W-:Y:S01]  /*15f0*/  DFMA R20, R30, R20, R24 ;  /* 0x000000141e14722b */ /* 0x000fe20000000018 */
[----:B------:R-:W-:-:S05]  /*1600*/  VIADD R24, R0, 0xffffffff ;  /* 0xffffffff00187836 */ /* 0x000fca0000000000 */
[----:B------:R-:W-:Y:S02]  /*1610*/  ISETP.GT.U32.AND P0, PT, R24, 0x7feffffe, PT ;  /* 0x7feffffe1800780c */ /* 0x000fe40003f04070 */
[----:B------:R-:W-:-:S04]  /*1620*/  IADD3 R24, PT, PT, R7, -0x1, RZ ;  /* 0xffffffff07187810 */ /* 0x000fc80007ffe0ff */
[----:B------:R-:W-:-:S13]  /*1630*/  ISETP.GT.U32.OR P0, PT, R24, 0x7feffffe, P0 ;  /* 0x7feffffe1800780c */ /* 0x000fda0000704470 */
[----:B------:R-:W-:Y:S05]  /*1640*/  @P0 BRA `(.L_x_39) ;  /* 0x00000000006c0947 */ /* 0x000fea0003800000 */
[----:B------:R-:W-:-:S04]  /*1650*/  LOP3.LUT R7, R15, 0x7ff00000, RZ, 0xc0, !PT ;  /* 0x7ff000000f077812 */ /* 0x000fc800078ec0ff */
[CC--:B------:R-:W-:Y:S02]  /*1660*/  VIADDMNMX R0, R6.reuse, -R7.reuse, 0xb9600000, !PT ;  /* 0xb960000006007446 */ /* 0x0c0fe40007800907 */
[----:B------:R-:W-:Y:S02]  /*1670*/  ISETP.GE.U32.AND P0, PT, R6, R7, PT ;  /* 0x000000070600720c */ /* 0x000fe40003f06070 */
[----:B------:R-:W-:Y:S02]  /*1680*/  VIMNMX R0, PT, PT, R0, 0x46a00000, PT ;  /* 0x46a0000000007848 */ /* 0x000fe40003fe0100 */
[----:B------:R-:W-:Y:S02]  /*1690*/  SEL R7, R2, 0x63400000, !P0 ;  /* 0x6340000002077807 */ /* 0x000fe40004000000 */
[----:B------:R-:W-:-:S03]  /*16a0*/  MOV R6, RZ ;  /* 0x000000ff00067202 */ /* 0x000fc60000000f00 */
[----:B------:R-:W-:-:S04]  /*16b0*/  IMAD.IADD R0, R0, 0x1, -R7 ;  /* 0x0000000100007824 */ /* 0x000fc800078e0a07 */
[----:B------:R-:W-:-:S06]  /*16c0*/  VIADD R7, R0, 0x7fe00000 ;  /* 0x7fe0000000077836 */ /* 0x000fcc0000000000 */
[----:B------:R-:W-:-:S10]  /*16d0*/  DMUL R24, R20, R6 ;  /* 0x0000000614187228 */ /* 0x000fd40000000000 */
[----:B------:R-:W-:-:S13]  /*16e0*/  FSETP.GTU.AND P0, PT, |R25|, 1.469367938527859385e-39, PT ;  /* 0x001000001900780b */ /* 0x000fda0003f0c200 */
[----:B------:R-:W-:Y:S05]  /*16f0*/  @P0 BRA `(.L_x_40) ;  /* 0x0000000000940947 */ /* 0x000fea0003800000 */
[----:B------:R-:W-:Y:S01]  /*1700*/  DFMA R16, R20, -R16, R18 ;  /* 0x800000101410722b */ /* 0x000fe20000000012 */
[----:B------:R-:W-:-:S09]  /*1710*/  IMAD.MOV.U32 R12, RZ, RZ, RZ ;  /* 0x000000ffff0c7224 */ /* 0x000fd200078e00ff */
[C---:B------:R-:W-:Y:S02]  /*1720*/  FSETP.NEU.AND P0, PT, R17.reuse, RZ, PT ;  /* 0x000000ff1100720b */ /* 0x040fe40003f0d000 */
[----:B------:R-:W-:-:S04]  /*1730*/  LOP3.LUT R15, R17, 0x80000000, R15, 0x48, !PT ;  /* 0x80000000110f7812 */ /* 0x000fc800078e480f */
[----:B------:R-:W-:-:S07]  /*1740*/  LOP3.LUT R13, R15, R7, RZ, 0xfc, !PT ;  /* 0x000000070f0d7212 */ /* 0x000fce00078efcff */
[----:B------:R-:W-:Y:S05]  /*1750*/  @!P0 BRA `(.L_x_40) ;  /* 0x00000000007c8947 */ /* 0x000fea0003800000 */
[----:B------:R-:W-:Y:S01]  /*1760*/  IMAD.MOV R7, RZ, RZ, -R0 ;  /* 0x000000ffff077224 */ /* 0x000fe200078e0a00 */
[----:B------:R-:W-:Y:S01]  /*1770*/  MOV R6, RZ ;  /* 0x000000ff00067202 */ /* 0x000fe20000000f00 */
[----:B------:R-:W-:-:S05]  /*1780*/  DMUL.RP R12, R20, R12 ;  /* 0x0000000c140c7228 */ /* 0x000fca0000008000 */
[----:B------:R-:W-:-:S05]  /*1790*/  DFMA R6, R24, -R6, R20 ;  /* 0x800000061806722b */ /* 0x000fca0000000014 */
[----:B------:R-:W-:Y:S02]  /*17a0*/  LOP3.LUT R15, R13, R15, RZ, 0x3c, !PT ;  /* 0x0000000f0d0f7212 */ /* 0x000fe400078e3cff */
[----:B------:R-:W-:-:S04]  /*17b0*/  IADD3 R6, PT, PT, -R0, -0x43300000, RZ ;  /* 0xbcd0000000067810 */ /* 0x000fc80007ffe1ff */
[----:B------:R-:W-:-:S04]  /*17c0*/  FSETP.NEU.AND P0, PT, |R7|, R6, PT ;  /* 0x000000060700720b */ /* 0x000fc80003f0d200 */
[----:B------:R-:W-:Y:S02]  /*17d0*/  FSEL R24, R12, R24, !P0 ;  /* 0x000000180c187208 */ /* 0x000fe40004000000 */
[----:B------:R-:W-:Y:S01]  /*17e0*/  FSEL R25, R15, R25, !P0 ;  /* 0x000000190f197208 */ /* 0x000fe20004000000 */
[----:B------:R-:W-:Y:S06]  /*17f0*/  BRA `(.L_x_40) ;  /* 0x0000000000547947 */ /* 0x000fec0003800000 */
.L_x_39:
[----:B------:R-:W-:-:S14]  /*1800*/  DSETP.NAN.AND P0, PT, R12, R12, PT ;  /* 0x0000000c0c00722a */ /* 0x000fdc0003f08000 */
[----:B------:R-:W-:Y:S05]  /*1810*/  @P0 BRA `(.L_x_41) ;  /* 0x0000000000440947 */ /* 0x000fea0003800000 */
[----:B------:R-:W-:-:S14]  /*1820*/  DSETP.NAN.AND P0, PT, R14, R14, PT ;  /* 0x0000000e0e00722a */ /* 0x000fdc0003f08000 */
[----:B------:R-:W-:Y:S05]  /*1830*/  @P0 BRA `(.L_x_42) ;  /* 0x0000000000300947 */ /* 0x000fea0003800000 */
[----:B------:R-:W-:Y:S01]  /*1840*/  ISETP.NE.AND P0, PT, R0, R7, PT ;  /* 0x000000070000720c */ /* 0x000fe20003f05270 */
[----:B------:R-:W-:Y:S02]  /*1850*/  IMAD.MOV.U32 R24, RZ, RZ, 0x0 ;  /* 0x00000000ff187424 */ /* 0x000fe400078e00ff */
[----:B------:R-:W-:-:S10]  /*1860*/  IMAD.MOV.U32 R25, RZ, RZ, -0x80000 ;  /* 0xfff80000ff197424 */ /* 0x000fd400078e00ff */
[----:B------:R-:W-:Y:S05]  /*1870*/  @!P0 BRA `(.L_x_40) ;  /* 0x0000000000348947 */ /* 0x000fea0003800000 */
[----:B------:R-:W-:Y:S02]  /*1880*/  ISETP.NE.AND P0, PT, R0, 0x7ff00000, PT ;  /* 0x7ff000000000780c */ /* 0x000fe40003f05270 */
[----:B------:R-:W-:Y:S02]  /*1890*/  LOP3.LUT R25, R13, 0x80000000, R15, 0x48, !PT ;  /* 0x800000000d197812 */ /* 0x000fe400078e480f */
[----:B------:R-:W-:-:S13]  /*18a0*/  ISETP.EQ.OR P0, PT, R7, RZ, !P0 ;  /* 0x000000ff0700720c */ /* 0x000fda0004702670 */
[----:B------:R-:W-:Y:S02]  /*18b0*/  @P0 LOP3.LUT R0, R25, 0x7ff00000, RZ, 0xfc, !PT ;  /* 0x7ff0000019000812 */ /* 0x000fe400078efcff */
[----:B------:R-:W-:Y:S01]  /*18c0*/  @!P0 MOV R24, RZ ;  /* 0x000000ff00188202 */ /* 0x000fe20000000f00 */
[----:B------:R-:W-:Y:S02]  /*18d0*/  @P0 IMAD.MOV.U32 R24, RZ, RZ, RZ ;  /* 0x000000ffff180224 */ /* 0x000fe400078e00ff */
[----:B------:R-:W-:Y:S01]  /*18e0*/  @P0 IMAD.MOV.U32 R25, RZ, RZ, R0 ;  /* 0x000000ffff190224 */ /* 0x000fe200078e0000 */
[----:B------:R-:W-:Y:S06]  /*18f0*/  BRA `(.L_x_40) ;  /* 0x0000000000147947 */ /* 0x000fec0003800000 */
.L_x_42:
[----:B------:R-:W-:Y:S02]  /*1900*/  LOP3.LUT R25, R15, 0x80000, RZ, 0xfc, !PT ;  /* 0x000800000f197812 */ /* 0x000fe400078efcff */
[----:B------:R-:W-:Y:S01]  /*1910*/  MOV R24, R14 ;  /* 0x0000000e00187202 */ /* 0x000fe20000000f00 */
[----:B------:R-:W-:Y:S06]  /*1920*/  BRA `(.L_x_40) ;  /* 0x0000000000087947 */ /* 0x000fec0003800000 */
.L_x_41:
[----:B------:R-:W-:Y:S01]  /*1930*/  LOP3.LUT R25, R13, 0x80000, RZ, 0xfc, !PT ;  /* 0x000800000d197812 */ /* 0x000fe200078efcff */
[----:B------:R-:W-:-:S07]  /*1940*/  IMAD.MOV.U32 R24, RZ, RZ, R12 ;  /* 0x000000ffff187224 */ /* 0x000fce00078e000c */
.L_x_40:
[----:B------:R-:W-:Y:S05]  /*1950*/  BSYNC.RECONVERGENT B1 ;  /* 0x0000000000017941 */ /* 0x000fea0003800200 */
.L_x_38:
[----:B------:R-:W-:Y:S01]  /*1960*/  MOV R6, R4 ;  /* 0x0000000400067202 */ /* 0x000fe20000000f00 */
[----:B------:R-:W-:Y:S02]  /*1970*/  IMAD.MOV.U32 R7, RZ, RZ, 0x0 ;  /* 0x00000000ff077424 */ /* 0x000fe400078e00ff */
[----:B------:R-:W-:Y:S02]  /*1980*/  IMAD.MOV.U32 R2, RZ, RZ, R24 ;  /* 0x000000ffff027224 */ /* 0x000fe400078e0018 */
[----:B------:R-:W-:Y:S05]  /*1990*/  RET.REL.NODEC R6 `(_Z12render_depthPfPj) ;  /* 0xffffffe406987950 */ /* 0x000fea0003c3ffff */
.L_x_43:
        /* <DEDUP_REMOVED lines=14> */
.L_x_159:


//--------------------- .text._Z11transform2dPfS_ --------------------------
	.section	.text._Z11transform2dPfS_,"ax",@progbits
	.align	128
        .global         _Z11transform2dPfS_
        .type           _Z11transform2dPfS_,@function
        .size           _Z11transform2dPfS_,(.L_x_161 - _Z11transform2dPfS_)
        .other          _Z11transform2dPfS_,@"STO_CUDA_ENTRY STV_DEFAULT"
_Z11transform2dPfS_:
.text._Z11transform2dPfS_:
[----:B------:R-:W-:Y:S01]  /*0000*/  LDC R1, c[0x0][0x37c] ;  /* 0x0000df00ff017b82 */ /* 0x000fe20000000800 */
[----:B------:R-:W0:Y:S07]  /*0010*/  S2R R3, SR_CTAID.Y ;  /* 0x0000000000037919 */ /* 0x000e2e0000002600 */
[----:B------:R-:W1:Y:S01]  /*0020*/  LDC R10, c[0x0][0x370] ;  /* 0x0000dc00ff0a7b82 */ /* 0x000e620000000800 */
[----:B------:R-:W2:Y:S01]  /*0030*/  LDCU.64 UR6, c[0x0][0x358] ;  /* 0x00006b00ff0677ac */ /* 0x000ea20008000a00 */
[----:B------:R-:W0:Y:S01]  /*0040*/  S2R R4, SR_TID.Y ;  /* 0x0000000000047919 */ /* 0x000e220000002200 */
[----:B------:R-:W-:Y:S01]  /*0050*/  UMOV UR4, URZ ;  /* 0x000000ff00047c82 */ /* 0x000fe20008000000 */
[----:B------:R-:W3:Y:S04]  /*0060*/  S2R R2, SR_TID.X ;  /* 0x0000000000027919 */ /* 0x000ee80000002100 */
[----:B------:R-:W4:Y:S01]  /*0070*/  LDC.64 R6, c[0x0][0x380] ;  /* 0x0000e000ff067b82 */ /* 0x000f220000000a00 */
[----:B------:R-:W5:Y:S01]  /*0080*/  S2R R0, SR_CTAID.X ;  /* 0x0000000000007919 */ /* 0x000f620000002500 */
[----:B0-----:R-:W-:-:S06]  /*0090*/  IMAD R3, R3, 0x20, R4 ;  /* 0x0000002003037824 */ /* 0x001fcc00078e0204 */
[----:B------:R-:W0:Y:S01]  /*00a0*/  LDC.64 R4, c[0x0][0x388] ;  /* 0x0000e200ff047b82 */ /* 0x000e220000000a00 */
[----:B-1----:R-:W-:-:S04]  /*00b0*/  IMAD R3, R3, R10, RZ ;  /* 0x0000000a03037224 */ /* 0x002fc800078e02ff */
[----:B---3--:R-:W-:-:S05]  /*00c0*/  IMAD R3, R3, 0x20, R2 ;  /* 0x0000002003037824 */ /* 0x008fca00078e0202 */
[----:B-----5:R-:W-:-:S05]  /*00d0*/  LEA R3, R0, R3, 0x5 ;  /* 0x0000000300037211 */ /* 0x020fca00078e28ff */
[----:B--2-4-:R-:W-:-:S07]  /*00e0*/  IMAD R11, R3, 0x3, RZ ;  /* 0x00000003030b7824 */ /* 0x014fce00078e02ff */
.L_x_54:
[----:B-1----:R-:W-:-:S05]  /*00f0*/  IMAD.WIDE R8, R11, 0x4, R6 ;  /* 0x000000040b087825 */ /* 0x002fca00078e0206 */
[----:B------:R-:W2:Y:S04]  /*0100*/  LDG.E R12, desc[UR6][R8.64+0x4] ;  /* 0x00000406080c7981 */ /* 0x000ea8000c1e1900 */
[----:B------:R-:W3:Y:S04]  /*0110*/  LDG.E R13, desc[UR6][R8.64] ;  /* 0x00000006080d7981 */ /* 0x000ee8000c1e1900 */
[----:B------:R-:W4:Y:S01]  /*0120*/  LDG.E R2, desc[UR6][R8.64+0x8] ;  /* 0x0000080608027981 */ /* 0x000f22000c1e1900 */
[----:B------:R-:W-:Y:S01]  /*0130*/  BSSY.RECONVERGENT B0, `(.L_x_44) ;  /* 0x0000011000007945 */ /* 0x000fe20003800200 */
[----:B--2---:R-:W-:-:S04]  /*0140*/  FMUL R0, R12, R12 ;  /* 0x0000000c0c007220 */ /* 0x004fc80000400000 */
[----:B---3--:R-:W-:-:S04]  /*0150*/  FFMA R15, R13, R13, R0 ;  /* 0x0000000d0d0f7223 */ /* 0x008fc80000000000 */
[----:B----4-:R-:W-:-:S04]  /*0160*/  FFMA R14, R2, R2, R15 ;  /* 0x00000002020e7223 */ /* 0x010fc8000000000f */
[----:B------:R-:W-:Y:S01]  /*0170*/  VIADD R0, R14, 0xf3000000 ;  /* 0xf30000000e007836 */ /* 0x000fe20000000000 */
[----:B------:R1:W2:Y:S04]  /*0180*/  MUFU.RSQ R3, R14 ;  /* 0x0000000e00037308 */ /* 0x0002a80000001400 */
[----:B------:R-:W-:-:S13]  /*0190*/  ISETP.GT.U32.AND P0, PT, R0, 0x727fffff, PT ;  /* 0x727fffff0000780c */ /* 0x000fda0003f04070 */
[----:B-12---:R-:W-:Y:S05]  /*01a0*/  @!P0 BRA `(.L_x_45) ;  /* 0x0000000000148947 */ /* 0x006fea0003800000 */
[----:B------:R-:W-:Y:S01]  /*01b0*/  IMAD.MOV.U32 R0, RZ, RZ, R14 ;  /* 0x000000ffff007224 */ /* 0x000fe200078e000e */
[----:B------:R-:W-:-:S07]  /*01c0*/  MOV R19, 0x1e0 ;  /* 0x000001e000137802 */ /* 0x000fce0000000f00 */
[----:B0-----:R-:W-:Y:S05]  /*01d0*/  CALL.REL.NOINC `($__internal_2_$__cuda_sm20_sqrt_rn_f32_slowpath) ;  /* 0x0000000400d87944 */ /* 0x001fea0003c00000 */
[----:B------:R-:W-:Y:S01]  /*01e0*/  MOV R17, R3 ;  /* 0x0000000300117202 */ /* 0x000fe20000000f00 */
[----:B------:R-:W-:Y:S06]  /*01f0*/  BRA `(.L_x_46) ;  /* 0x0000000000107947 */ /* 0x000fec0003800000 */
.L_x_45:
[----:B------:R-:W-:Y:S01]  /*0200*/  FMUL.FTZ R17, R14, R3 ;  /* 0x000000030e117220 */ /* 0x000fe20000410000 */
[----:B------:R-:W-:-:S03]  /*0210*/  FMUL.FTZ R3, R3, 0.5 ;  /* 0x3f00000003037820 */ /* 0x000fc60000410000 */
[----:B------:R-:W-:-:S04]  /*0220*/  FFMA R0, -R17, R17, R14 ;  /* 0x0000001111007223 */ /* 0x000fc8000000010e */
[----:B------:R-:W-:-:S07]  /*0230*/  FFMA R17, R0, R3, R17 ;  /* 0x0000000300117223 */ /* 0x000fce0000000011 */
.L_x_46:
[----:B------:R-:W-:Y:S05]  /*0240*/  BSYNC.RECONVERGENT B0 ;  /* 0x0000000000007941 */ /* 0x000fea0003800200 */
.L_x_44:
[CC--:B------:R-:W-:Y:S01]  /*0250*/  FSETP.GT.AND P2, PT, |R12|.reuse, |R13|.reuse, PT ;  /* 0x4000000d0c00720b */ /* 0x0c0fe20003f44200 */
[----:B0-----:R-:W-:Y:S01]  /*0260*/  IMAD.WIDE R8, R11, 0x4, R4 ;  /* 0x000000040b087825 */ /* 0x001fe200078e0204 */
[----:B------:R-:W-:Y:S02]  /*0270*/  BSSY.RECONVERGENT B0, `(.L_x_47) ;  /* 0x000000f000007945 */ /* 0x000fe40003800200 */
[----:B------:R-:W-:Y:S02]  /*0280*/  FSEL R3, |R12|, |R13|, P2 ;  /* 0x4000000d0c037208 */ /* 0x000fe40001000200 */
[----:B------:R-:W-:Y:S01]  /*0290*/  FSEL R0, |R13|, |R12|, P2 ;  /* 0x4000000c0d007208 */ /* 0x000fe20001000200 */
[----:B------:R0:W-:Y:S01]  /*02a0*/  STG.E desc[UR6][R8.64], R17 ;  /* 0x0000001108007986 */ /* 0x0001e2000c101906 */
[----:B------:R-:W1:Y:S08]  /*02b0*/  MUFU.RCP R14, R3 ;  /* 0x00000003000e7308 */ /* 0x000e700000001000 */
[----:B------:R-:W2:Y:S01]  /*02c0*/  FCHK P0, R0, R3 ;  /* 0x0000000300007302 */ /* 0x000ea20000000000 */
[----:B-1----:R-:W-:-:S04]  /*02d0*/  FFMA R19, -R3, R14, 1 ;  /* 0x3f80000003137423 */ /* 0x002fc8000000010e */
[----:B------:R-:W-:-:S04]  /*02e0*/  FFMA R19, R14, R19, R14 ;  /* 0x000000130e137223 */ /* 0x000fc8000000000e */
[----:B------:R-:W-:-:S04]  /*02f0*/  FFMA R14, R0, R19, RZ ;  /* 0x00000013000e7223 */ /* 0x000fc800000000ff */
[----:B------:R-:W-:-:S04]  /*0300*/  FFMA R16, -R3, R14, R0 ;  /* 0x0000000e03107223 */ /* 0x000fc80000000100 */
[----:B------:R-:W-:Y:S01]  /*0310*/  FFMA R14, R19, R16, R14 ;  /* 0x00000010130e7223 */ /* 0x000fe2000000000e */
[----:B0-2---:R-:W-:Y:S06]  /*0320*/  @!P0 BRA `(.L_x_48) ;  /* 0x00000000000c8947 */ /* 0x005fec0003800000 */
[----:B------:R-:W-:-:S07]  /*0330*/  MOV R14, 0x350 ;  /* 0x00000350000e7802 */ /* 0x000fce0000000f00 */
[----:B------:R-:W-:Y:S05]  /*0340*/  CALL.REL.NOINC `($__internal_3_$__cuda_sm3x_div_rn_noftz_f32_slowpath) ;  /* 0x0000000400d47944 */ /* 0x000fea0003c00000 */
[----:B------:R-:W-:-:S07]  /*0350*/  IMAD.MOV.U32 R14, RZ, RZ, R0 ;  /* 0x000000ffff0e7224 */ /* 0x000fce00078e0000 */
.L_x_48:
[----:B------:R-:W-:Y:S05]  /*0360*/  BSYNC.RECONVERGENT B0 ;  /* 0x0000000000007941 */ /* 0x000fea0003800200 */
.L_x_47:
[----:B------:R-:W-:Y:S02]  /*0370*/  IMAD.MOV.U32 R17, RZ, RZ, 0x3b33710b ;  /* 0x3b33710bff117424 */ /* 0x000fe400078e00ff */
[----:B------:R-:W-:Y:S01]  /*0380*/  FMUL R0, R14, R14 ;  /* 0x0000000e0e007220 */ /* 0x000fe20000400000 */
[----:B------:R-:W-:Y:S01]  /*0390*/  HFMA2 R16, -RZ, RZ, 1.857421875, -1409 ;  /* 0x3f6ee581ff107431 */ /* 0x000fe200000001ff */
[C---:B------:R-:W-:Y:S01]  /*03a0*/  ISETP.GE.AND P0, PT, R13.reuse, RZ, PT ;  /* 0x000000ff0d00720c */ /* 0x040fe20003f06270 */
[----:B------:R-:W-:Y:S01]  /*03b0*/  BSSY.RECONVERGENT B0, `(.L_x_49) ;  /* 0x0000026000007945 */ /* 0x000fe20003800200 */
[C---:B------:R-:W-:Y:S01]  /*03c0*/  FFMA R17, R0.reuse, R17, -0.015681877732276916504 ;  /* 0xbc80774800117423 */ /* 0x040fe20000000011 */
[C---:B------:R-:W-:Y:S01]  /*03d0*/  FSETP.NEU.AND P3, PT, |R13|.reuse, |R12|, PT ;  /* 0x4000000c0d00720b */ /* 0x040fe20003f6d200 */
[----:B------:R-:W-:Y:S01]  /*03e0*/  FADD R13, |R13|, |R12| ;  /* 0x4000000c0d0d7221 */ /* 0x000fe20000000200 */
[----:B------:R-:W-:Y:S01]  /*03f0*/  FSETP.NEU.AND P1, PT, R3, RZ, PT ;  /* 0x000000ff0300720b */ /* 0x000fe20003f2d000 */
[----:B------:R-:W-:-:S04]  /*0400*/  FFMA R17, R0, R17, 0.042200751602649688721 ;  /* 0x3d2cdab200117423 */ /* 0x000fc80000000011 */
[----:B------:R-:W-:-:S04]  /*0410*/  FFMA R17, R0, R17, -0.074792981147766113281 ;  /* 0xbd992d1000117423 */ /* 0x000fc80000000011 */
[----:B------:R-:W-:-:S04]  /*0420*/  FFMA R17, R0, R17, 0.10640415549278259277 ;  /* 0x3dd9ea6c00117423 */ /* 0x000fc80000000011 */
[----:B------:R-:W-:-:S04]  /*0430*/  FFMA R17, R0, R17, -0.14207722246646881104 ;  /* 0xbe117cb100117423 */ /* 0x000fc80000000011 */
[----:B------:R-:W-:-:S04]  /*0440*/  FFMA R17, R0, R17, 0.19993925094604492188 ;  /* 0x3e4cbce000117423 */ /* 0x000fc80000000011 */
[----:B------:R-:W-:-:S04]  /*0450*/  FFMA R17, R0, R17, -0.33333197236061096191 ;  /* 0xbeaaaa7d00117423 */ /* 0x000fc80000000011 */
[----:B------:R-:W-:-:S04]  /*0460*/  FMUL R17, R0, R17 ;  /* 0x0000001100117220 */ /* 0x000fc80000400000 */
[----:B------:R-:W-:Y:S01]  /*0470*/  FFMA R17, R17, R14, R14 ;  /* 0x0000000e11117223 */ /* 0x000fe2000000000e */
[----:B------:R-:W-:-:S03]  /*0480*/  FSEL R14, R16, 1.8663789033889770508, P2 ;  /* 0x3feee581100e7808 */ /* 0x000fc60001000000 */
[----:B------:R-:W-:-:S05]  /*0490*/  FFMA R0, R16, 1.6832555532455444336, -R17 ;  /* 0x3fd774eb10007823 */ /* 0x000fca0000000811 */
[-C--:B------:R-:W-:Y:S01]  /*04a0*/  FSEL R19, R0, R17.reuse, P2 ;  /* 0x0000001100137208 */ /* 0x080fe20001000000 */
[----:B------:R-:W-:Y:S01]  /*04b0*/  IMAD.MOV.U32 R0, RZ, RZ, 0x4016cbe4 ;  /* 0x4016cbe4ff007424 */ /* 0x000fe200078e00ff */
[----:B------:R-:W-:-:S05]  /*04c0*/  FSEL R17, R17, -R17, P2 ;  /* 0x8000001111117208 */ /* 0x000fca0001000000 */
[----:B------:R-:W-:Y:S01]  /*04d0*/  @!P0 FFMA R19, R14, 1.6832555532455444336, R17 ;  /* 0x3fd774eb0e138823 */ /* 0x000fe20000000011 */
[----:B------:R-:W-:Y:S01]  /*04e0*/  @!P3 FSEL R19, R0, 0.78539818525314331055, !P0 ;  /* 0x3f490fdb0013b808 */ /* 0x000fe20004000000 */
[----:B------:R-:W-:Y:S01]  /*04f0*/  VIADD R0, R15, 0xf3000000 ;  /* 0xf30000000f007836 */ /* 0x000fe20000000000 */
[----:B------:R-:W-:Y:S02]  /*0500*/  @!P1 FSEL R19, RZ, 3.1415927410125732422, P0 ;  /* 0x40490fdbff139808 */ /* 0x000fe40000000000 */
[----:B------:R-:W-:Y:S02]  /*0510*/  FSETP.NAN.AND P0, PT, R13, R13, PT ;  /* 0x0000000d0d00720b */ /* 0x000fe40003f08000 */
[----:B------:R-:W-:-:S04]  /*0520*/  LOP3.LUT R12, R19, 0x80000000, R12, 0xb8, !PT ;  /* 0x80000000130c7812 */ /* 0x000fc800078eb80c */
[----:B------:R-:W-:Y:S02]  /*0530*/  FSEL R13, R13, R12, P0 ;  /* 0x0000000c0d0d7208 */ /* 0x000fe40000000000 */
[----:B------:R-:W-:Y:S01]  /*0540*/  ISETP.GT.U32.AND P0, PT, R0, 0x727fffff, PT ;  /* 0x727fffff0000780c */ /* 0x000fe20003f04070 */
[----:B------:R0:W1:Y:S02]  /*0550*/  MUFU.RSQ R12, R15 ;  /* 0x0000000f000c7308 */ /* 0x0000640000001400 */
[----:B------:R0:W-:Y:S10]  /*0560*/  STG.E desc[UR6][R8.64+0x4], R13 ;  /* 0x0000040d08007986 */ /* 0x0001f4000c101906 */
[----:B------:R-:W-:Y:S05]  /*0570*/  @!P0 BRA `(.L_x_50) ;  /* 0x0000000000148947 */ /* 0x000fea0003800000 */
[----:B------:R-:W-:Y:S02]  /*0580*/  MOV R0, R15 ;  /* 0x0000000f00007202 */ /* 0x000fe40000000f00 */
[----:B------:R-:W-:-:S07]  /*0590*/  MOV R19, 0x5b0 ;  /* 0x000005b000137802 */ /* 0x000fce0000000f00 */
[----:B01----:R-:W-:Y:S05]  /*05a0*/  CALL.REL.NOINC `($__internal_2_$__cuda_sm20_sqrt_rn_f32_slowpath) ;  /* 0x0000000000e47944 */ /* 0x003fea0003c00000 */
[----:B------:R-:W-:Y:S01]  /*05b0*/  IMAD.MOV.U32 R13, RZ, RZ, R3 ;  /* 0x000000ffff0d7224 */ /* 0x000fe200078e0003 */
[----:B------:R-:W-:Y:S06]  /*05c0*/  BRA `(.L_x_51) ;  /* 0x0000000000107947 */ /* 0x000fec0003800000 */
.L_x_50:
[----:B-1----:R-:W-:Y:S01]  /*05d0*/  FMUL.FTZ R0, R15, R12 ;  /* 0x0000000c0f007220 */ /* 0x002fe20000410000 */
[----:B------:R-:W-:-:S03]  /*05e0*/  FMUL.FTZ R3, R12, 0.5 ;  /* 0x3f0000000c037820 */ /* 0x000fc60000410000 */
[----:B0-----:R-:W-:-:S04]  /*05f0*/  FFMA R13, -R0, R0, R15 ;  /* 0x00000000000d7223 */ /* 0x001fc8000000010f */
[----:B------:R-:W-:-:S07]  /*0600*/  FFMA R13, R13, R3, R0 ;  /* 0x000000030d0d7223 */ /* 0x000fce0000000000 */
.L_x_51:
[----:B------:R-:W-:Y:S05]  /*0610*/  BSYNC.RECONVERGENT B0 ;  /* 0x0000000000007941 */ /* 0x000fea0003800200 */
.L_x_49:
[CC--:B------:R-:W-:Y:S01]  /*0620*/  FSETP.GT.AND P2, PT, |R13|.reuse, |R2|.reuse, PT ;  /* 0x400000020d00720b */ /* 0x0c0fe20003f44200 */
[----:B------:R-:W-:Y:S03]  /*0630*/  BSSY.RECONVERGENT B0, `(.L_x_52) ;  /* 0x000000e000007945 */ /* 0x000fe60003800200 */
[----:B------:R-:W-:Y:S02]  /*0640*/  FSEL R3, |R13|, |R2|, P2 ;  /* 0x400000020d037208 */ /* 0x000fe40001000200 */
[----:B------:R-:W-:Y:S02]  /*0650*/  FSEL R0, |R2|, |R13|, P2 ;  /* 0x4000000d02007208 */ /* 0x000fe40001000200 */
[----:B------:R-:W0:Y:S08]  /*0660*/  MUFU.RCP R12, R3 ;  /* 0x00000003000c7308 */ /* 0x000e300000001000 */
[----:B------:R-:W1:Y:S01]  /*0670*/  FCHK P0, R0, R3 ;  /* 0x0000000300007302 */ /* 0x000e620000000000 */
[----:B0-----:R-:W-:-:S04]  /*0680*/  FFMA R15, -R3, R12, 1 ;  /* 0x3f800000030f7423 */ /* 0x001fc8000000010c */
[----:B------:R-:W-:-:S04]  /*0690*/  FFMA R15, R12, R15, R12 ;  /* 0x0000000f0c0f7223 */ /* 0x000fc8000000000c */
[----:B------:R-:W-:-:S04]  /*06a0*/  FFMA R12, R0, R15, RZ ;  /* 0x0000000f000c7223 */ /* 0x000fc800000000ff */
[----:B------:R-:W-:-:S04]  /*06b0*/  FFMA R14, -R3, R12, R0 ;  /* 0x0000000c030e7223 */ /* 0x000fc80000000100 */
[----:B------:R-:W-:Y:S01]  /*06c0*/  FFMA R12, R15, R14, R12 ;  /* 0x0000000e0f0c7223 */ /* 0x000fe2000000000c */
[----:B-1----:R-:W-:Y:S06]  /*06d0*/  @!P0 BRA `(.L_x_53) ;  /* 0x00000000000c8947 */ /* 0x002fec0003800000 */
[----:B------:R-:W-:-:S07]  /*06e0*/  MOV R14, 0x700 ;  /* 0x00000700000e7802 */ /* 0x000fce0000000f00 */
[----:B------:R-:W-:Y:S05]  /*06f0*/  CALL.REL.NOINC `($__internal_3_$__cuda_sm3x_div_rn_noftz_f32_slowpath) ;  /* 0x0000000000e87944 */ /* 0x000fea0003c00000 */
[----:B------:R-:W-:-:S07]  /*0700*/  IMAD.MOV.U32 R12, RZ, RZ, R0 ;  /* 0x000000ffff0c7224 */ /* 0x000fce00078e0000 */
.L_x_53:
[----:B------:R-:W-:Y:S05]  /*0710*/  BSYNC.RECONVERGENT B0 ;  /* 0x0000000000007941 */ /* 0x000fea0003800200 */
.L_x_52:
[----:B------:R-:W-:Y:S01]  /*0720*/  MOV R15, 0x3b33710b ;  /* 0x3b33710b000f7802 */ /* 0x000fe20000000f00 */
[----:B------:R-:W-:Y:S01]  /*0730*/  FMUL R0, R12, R12 ;  /* 0x0000000c0c007220 */ /* 0x000fe20000400000 */
[----:B------:R-:W-:Y:S01]  /*0740*/  IMAD.MOV.U32 R14, RZ, RZ, 0x3f6ee581 ;  /* 0x3f6ee581ff0e7424 */ /* 0x000fe200078e00ff */
[----:B------:R-:W-:Y:S01]  /*0750*/  ISETP.GE.AND P0, PT, R2, RZ, PT ;  /* 0x000000ff0200720c */ /* 0x000fe20003f06270 */
[----:B------:R-:W-:Y:S01]  /*0760*/  UISETP.GE.U32.AND UP0, UPT, UR4, 0x18, UPT ;  /* 0x000000180400788c */ /* 0x000fe2000bf06070 */
[----:B------:R-:W-:Y:S01]  /*0770*/  FFMA R15, R0, R15, -0.015681877732276916504 ;  /* 0xbc807748000f7423 */ /* 0x000fe2000000000f */
[C---:B------:R-:W-:Y:S01]  /*0780*/  FSETP.NEU.AND P3, PT, |R2|.reuse, |R13|, PT ;  /* 0x4000000d0200720b */ /* 0x040fe20003f6d200 */
[----:B------:R-:W-:Y:S01]  /*0790*/  FADD R2, |R2|, |R13| ;  /* 0x4000000d02027221 */ /* 0x000fe20000000200 */
[----:B------:R-:W-:Y:S01]  /*07a0*/  FSETP.NEU.AND P1, PT, R3, RZ, PT ;  /* 0x000000ff0300720b */ /* 0x000fe20003f2d000 */
[----:B------:R-:W-:Y:S01]  /*07b0*/  FFMA R15, R0, R15, 0.042200751602649688721 ;  /* 0x3d2cdab2000f7423 */ /* 0x000fe2000000000f */
[----:B------:R-:W-:Y:S01]  /*07c0*/  IMAD.MOV.U32 R3, RZ, RZ, 0x4016cbe4 ;  /* 0x4016cbe4ff037424 */ /* 0x000fe200078e00ff */
[----:B------:R-:W-:Y:S01]  /*07d0*/  UIADD3 UR5, UPT, UPT, UR4, 0x8, URZ ;  /* 0x0000000804057890 */ /* 0x000fe2000fffe0ff */
[----:B------:R-:W-:-:S02]  /*07e0*/  IMAD R11, R10, 0x300, R11 ;  /* 0x000003000a0b7824 */ /* 0x000fc400078e020b */
[----:B------:R-:W-:-:S04]  /*07f0*/  FFMA R15, R0, R15, -0.074792981147766113281 ;  /* 0xbd992d10000f7423 */ /* 0x000fc8000000000f */
[----:B------:R-:W-:Y:S01]  /*0800*/  FFMA R15, R0, R15, 0.10640415549278259277 ;  /* 0x3dd9ea6c000f7423 */ /* 0x000fe2000000000f */
[----:B------:R-:W-:-:S03]  /*0810*/  UMOV UR4, UR5 ;  /* 0x0000000500047c82 */ /* 0x000fc60008000000 */
[----:B------:R-:W-:-:S04]  /*0820*/  FFMA R15, R0, R15, -0.14207722246646881104 ;  /* 0xbe117cb1000f7423 */ /* 0x000fc8000000000f */
[----:B------:R-:W-:-:S04]  /*0830*/  FFMA R15, R0, R15, 0.19993925094604492188 ;  /* 0x3e4cbce0000f7423 */ /* 0x000fc8000000000f */
[----:B------:R-:W-:-:S04]  /*0840*/  FFMA R15, R0, R15, -0.33333197236061096191 ;  /* 0xbeaaaa7d000f7423 */ /* 0x000fc8000000000f */
[----:B------:R-:W-:-:S04]  /*0850*/  FMUL R15, R0, R15 ;  /* 0x0000000f000f7220 */ /* 0x000fc80000400000 */
[----:B------:R-:W-:Y:S01]  /*0860*/  FFMA R15, R15, R12, R12 ;  /* 0x0000000c0f0f7223 */ /* 0x000fe2000000000c */
[----:B------:R-:W-:-:S03]  /*0870*/  FSEL R12, R14, 1.8663789033889770508, P2 ;  /* 0x3feee5810e0c7808 */ /* 0x000fc60001000000 */
[----:B------:R-:W-:-:S05]  /*0880*/  FFMA R0, R14, 1.6832555532455444336, -R15 ;  /* 0x3fd774eb0e007823 */ /* 0x000fca000000080f */
[-C--:B------:R-:W-:Y:S02]  /*0890*/  FSEL R0, R0, R15.reuse, P2 ;  /* 0x0000000f00007208 */ /* 0x080fe40001000000 */
[----:B------:R-:W-:-:S05]  /*08a0*/  FSEL R15, R15, -R15, P2 ;  /* 0x8000000f0f0f7208 */ /* 0x000fca0001000000 */
[----:B------:R-:W-:Y:S01]  /*08b0*/  @!P0 FFMA R0, R12, 1.6832555532455444336, R15 ;  /* 0x3fd774eb0c008823 */ /* 0x000fe2000000000f */
[----:B------:R-:W-:Y:S02]  /*08c0*/  @!P3 FSEL R0, R3, 0.78539818525314331055, !P0 ;  /* 0x3f490fdb0300b808 */ /* 0x000fe40004000000 */
[----:B------:R-:W-:Y:S02]  /*08d0*/  @!P1 FSEL R0, RZ, 3.1415927410125732422, P0 ;  /* 0x40490fdbff009808 */ /* 0x000fe40000000000 */
[----:B------:R-:W-:Y:S02]  /*08e0*/  FSETP.NAN.AND P0, PT, R2, R2, PT ;  /* 0x000000020200720b */ /* 0x000fe40003f08000 */
[----:B------:R-:W-:-:S04]  /*08f0*/  LOP3.LUT R13, R0, 0x80000000, R13, 0xb8, !PT ;  /* 0x80000000000d7812 */ /* 0x000fc800078eb80d */
[----:B------:R-:W-:-:S05]  /*0900*/  FSEL R13, R2, R13, P0 ;  /* 0x0000000d020d7208 */ /* 0x000fca0000000000 */
[----:B------:R1:W-:Y:S01]  /*0910*/  STG.E desc[UR6][R8.64+0x8], R13 ;  /* 0x0000080d08007986 */ /* 0x0003e2000c101906 */
[----:B------:R-:W-:Y:S05]  /*0920*/  BRA.U !UP0, `(.L_x_54) ;  /* 0xfffffff508f07547 */ /* 0x000fea000b83ffff */
[----:B------:R-:W-:Y:S05]  /*0930*/  EXIT ;  /* 0x000000000000794d */ /* 0x000fea0003800000 */
        .weak           $__internal_2_$__cuda_sm20_sqrt_rn_f32_slowpath
        .type           $__internal_2_$__cuda_sm20_sqrt_rn_f32_slowpath,@function
        .size           $__internal_2_$__cuda_sm20_sqrt_rn_f32_slowpath,($__internal_3_$__cuda_sm3x_div_rn_noftz_f32_slowpath - $__internal_2_$__cuda_sm20_sqrt_rn_f32_slowpath)
$__internal_2_$__cuda_sm20_sqrt_rn_f32_slowpath:
[----:B------:R-:W-:-:S13]  /*0940*/  LOP3.LUT P0, RZ, R0, 0x7fffffff, RZ, 0xc0, !PT ;  /* 0x7fffffff00ff7812 */ /* 0x000fda000780c0ff */
[----:B------:R-:W-:Y:S01]  /*0950*/  @!P0 MOV R3, R0 ;  /* 0x0000000000038202 */ /* 0x000fe20000000f00 */
[----:B------:R-:W-:Y:S06]  /*0960*/  @!P0 BRA `(.L_x_55) ;  /* 0x0000000000408947 */ /* 0x000fec0003800000 */
[----:B------:R-:W-:-:S13]  /*0970*/  FSETP.GEU.FTZ.AND P0, PT, R0, RZ, PT ;  /* 0x000000ff0000720b */ /* 0x000fda0003f1e000 */
[----:B------:R-:W-:Y:S01]  /*0980*/  @!P0 IMAD.MOV.U32 R3, RZ, RZ, 0x7fffffff ;  /* 0x7fffffffff038424 */ /* 0x000fe200078e00ff */
[----:B------:R-:W-:Y:S06]  /*0990*/  @!P0 BRA `(.L_x_55) ;  /* 0x0000000000348947 */ /* 0x000fec0003800000 */
[----:B------:R-:W-:-:S13]  /*09a0*/  FSETP.GTU.FTZ.AND P0, PT, |R0|, +INF , PT ;  /* 0x7f8000000000780b */ /* 0x000fda0003f1c200 */
[----:B------:R-:W-:Y:S01]  /*09b0*/  @P0 FADD.FTZ R3, R0, 1 ;  /* 0x3f80000000030421 */ /* 0x000fe20000010000 */
[----:B------:R-:W-:Y:S06]  /*09c0*/  @P0 BRA `(.L_x_55) ;  /* 0x0000000000280947 */ /* 0x000fec0003800000 */
[----:B------:R-:W-:-:S13]  /*09d0*/  FSETP.NEU.FTZ.AND P0, PT, |R0|, +INF , PT ;  /* 0x7f8000000000780b */ /* 0x000fda0003f1d200 */
[----:B------:R-:W-:-:S04]  /*09e0*/  @P0 FFMA R14, R0, 1.84467440737095516160e+19, RZ ;  /* 0x5f800000000e0823 */ /* 0x000fc800000000ff */
[----:B------:R-:W0:Y:S02]  /*09f0*/  @P0 MUFU.RSQ R3, R14 ;  /* 0x0000000e00030308 */ /* 0x000e240000001400 */
[----:B0-----:R-:W-:Y:S01]  /*0a00*/  @P0 FMUL.FTZ R17, R14, R3 ;  /* 0x000000030e110220 */ /* 0x001fe20000410000 */
[----:B------:R-:W-:Y:S01]  /*0a10*/  @P0 FMUL.FTZ R18, R3, 0.5 ;  /* 0x3f00000003120820 */ /* 0x000fe20000410000 */
[----:B------:R-:W-:Y:S02]  /*0a20*/  @!P0 IMAD.MOV.U32 R3, RZ, RZ, R0 ;  /* 0x000000ffff038224 */ /* 0x000fe400078e0000 */
[----:B------:R-:W-:-:S04]  /*0a30*/  @P0 FADD.FTZ R16, -R17, -RZ ;  /* 0x800000ff11100221 */ /* 0x000fc80000010100 */
[----:B------:R-:W-:-:S04]  /*0a40*/  @P0 FFMA R16, R17, R16, R14 ;  /* 0x0000001011100223 */ /* 0x000fc8000000000e */
[----:B------:R-:W-:-:S04]  /*0a50*/  @P0 FFMA R16, R16, R18, R17 ;  /* 0x0000001210100223 */ /* 0x000fc80000000011 */
[----:B------:R-:W-:-:S07]  /*0a60*/  @P0 FMUL.FTZ R3, R16, 2.3283064365386962891e-10 ;  /* 0x2f80000010030820 */ /* 0x000fce0000410000 */
.L_x_55:
[----:B------:R-:W-:Y:S01]  /*0a70*/  MOV R16, R19 ;  /* 0x0000001300107202 */ /* 0x000fe20000000f00 */
[----:B------:R-:W-:-:S04]  /*0a80*/  IMAD.MOV.U32 R17, RZ, RZ, 0x0 ;  /* 0x00000000ff117424 */ /* 0x000fc800078e00ff */
[----:B------:R-:W-:Y:S05]  /*0a90*/  RET.REL.NODEC R16 `(_Z11transform2dPfS_) ;  /* 0xfffffff410587950 */ /* 0x000fea0003c3ffff */
        .weak           $__internal_3_$__cuda_sm3x_div_rn_noftz_f32_slowpath
        .type           $__internal_3_$__cuda_sm3x_div_rn_noftz_f32_slowpath,@function
        .size           $__internal_3_$__cuda_sm3x_div_rn_noftz_f32_slowpath,(.L_x_161 - $__internal_3_$__cuda_sm3x_div_rn_noftz_f32_slowpath)
$__internal_3_$__cuda_sm3x_div_rn_noftz_f32_slowpath:
[--C-:B------:R-:W-:Y:S01]  /*0aa0*/  SHF.R.U32.HI R16, RZ, 0x17, R3.reuse ;  /* 0x00000017ff107819 */ /* 0x100fe20000011603 */
[----:B------:R-:W-:Y:S01]  /*0ab0*/  BSSY.RECONVERGENT B1, `(.L_x_56) ;  /* 0x0000063000017945 */ /* 0x000fe20003800200 */
[----:B------:R-:W-:Y:S01]  /*0ac0*/  SHF.R.U32.HI R17, RZ, 0x17, R0 ;  /* 0x00000017ff117819 */ /* 0x000fe20000011600 */
[----:B------:R-:W-:Y:S01]  /*0ad0*/  IMAD.MOV.U32 R19, RZ, RZ, R3 ;  /* 0x000000ffff137224 */ /* 0x000fe200078e0003 */
[----:B------:R-:W-:Y:S02]  /*0ae0*/  LOP3.LUT R16, R16, 0xff, RZ, 0xc0, !PT ;  /* 0x000000ff10107812 */ /* 0x000fe400078ec0ff */
[----:B------:R-:W-:-:S03]  /*0af0*/  LOP3.LUT R22, R17, 0xff, RZ, 0xc0, !PT ;  /* 0x000000ff11167812 */ /* 0x000fc600078ec0ff */
[----:B------:R-:W-:Y:S01]  /*0b00*/  VIADD R20, R16, 0xffffffff ;  /* 0xffffffff10147836 */ /* 0x000fe20000000000 */
[----:B------:R-:W-:-:S04]  /*0b10*/  IADD3 R18, PT, PT, R22, -0x1, RZ ;  /* 0xffffffff16127810 */ /* 0x000fc80007ffe0ff */
[----:B------:R-:W-:-:S04]  /*0b20*/  ISETP.GT.U32.AND P0, PT, R20, 0xfd, PT ;  /* 0x000000fd1400780c */ /* 0x000fc80003f04070 */
[----:B------:R-:W-:-:S13]  /*0b30*/  ISETP.GT.U32.OR P0, PT, R18, 0xfd, P0 ;  /* 0x000000fd1200780c */ /* 0x000fda0000704470 */
[----:B------:R-:W-:Y:S01]  /*0b40*/  @!P0 MOV R17, RZ ;  /* 0x000000ff00118202 */ /* 0x000fe20000000f00 */
[----:B------:R-:W-:Y:S06]  /*0b50*/  @!P0 BRA `(.L_x_57) ;  /* 0x00000000005c8947 */ /* 0x000fec0003800000 */
[----:B------:R-:W-:Y:S02]  /*0b60*/  FSETP.GTU.FTZ.AND P0, PT, |R0|, +INF , PT ;  /* 0x7f8000000000780b */ /* 0x000fe40003f1c200 */
[----:B------:R-:W-:-:S04]  /*0b70*/  FSETP.GTU.FTZ.AND P1, PT, |R3|, +INF , PT ;  /* 0x7f8000000300780b */ /* 0x000fc80003f3c200 */
[----:B------:R-:W-:-:S13]  /*0b80*/  PLOP3.LUT P0, PT, P0, P1, PT, 0xf8, 0x8f ;  /* 0x00000000008f781c */ /* 0x000fda0000703f70 */
[----:B------:R-:W-:Y:S05]  /*0b90*/  @P0 BRA `(.L_x_58) ;  /* 0x00000004004c0947 */ /* 0x000fea0003800000 */
[----:B------:R-:W-:-:S13]  /*0ba0*/  LOP3.LUT P0, RZ, R19, 0x7fffffff, R0, 0xc8, !PT ;  /* 0x7fffffff13ff7812 */ /* 0x000fda000780c800 */
[----:B------:R-:W-:Y:S05]  /*0bb0*/  @!P0 BRA `(.L_x_59) ;  /* 0x00000004003c8947 */ /* 0x000fea0003800000 */
[C---:B------:R-:W-:Y:S02]  /*0bc0*/  FSETP.NEU.FTZ.AND P3, PT, |R0|.reuse, +INF , PT ;  /* 0x7f8000000000780b */ /* 0x040fe40003f7d200 */
[----:B------:R-:W-:Y:S02]  /*0bd0*/  FSETP.NEU.FTZ.AND P1, PT, |R3|, +INF , PT ;  /* 0x7f8000000300780b */ /* 0x000fe40003f3d200 */
[----:B------:R-:W-:-:S11]  /*0be0*/  FSETP.NEU.FTZ.AND P0, PT, |R0|, +INF , PT ;  /* 0x7f8000000000780b */ /* 0x000fd60003f1d200 */
[----:B------:R-:W-:Y:S05]  /*0bf0*/  @!P1 BRA !P3, `(.L_x_59) ;  /* 0x00000004002c9947 */ /* 0x000fea0005800000 */
[----:B------:R-:W-:-:S04]  /*0c00*/  LOP3.LUT P3, RZ, R0, 0x7fffffff, RZ, 0xc0, !PT ;  /* 0x7fffffff00ff7812 */ /* 0x000fc8000786c0ff */
[----:B------:R-:W-:-:S13]  /*0c10*/  PLOP3.LUT P1, PT, P1, P3, PT, 0x2f, 0xf2 ;  /* 0x0000000000f2781c */ /* 0x000fda0000f26577 */
[----:B------:R-:W-:Y:S05]  /*0c20*/  @P1 BRA `(.L_x_60) ;  /* 0x0000000400181947 */ /* 0x000fea0003800000 */
[----:B------:R-:W-:-:S04]  /*0c30*/  LOP3.LUT P1, RZ, R19, 0x7fffffff, RZ, 0xc0, !PT ;  /* 0x7fffffff13ff7812 */ /* 0x000fc8000782c0ff */
[----:B------:R-:W-:-:S13]  /*0c40*/  PLOP3.LUT P0, PT, P0, P1, PT, 0x2f, 0xf2 ;  /* 0x0000000000f2781c */ /* 0x000fda0000702577 */
[----:B------:R-:W-:Y:S05]  /*0c50*/  @P0 BRA `(.L_x_61) ;  /* 0x0000000400000947 */ /* 0x000fea0003800000 */
[----:B------:R-:W-:Y:S02]  /*0c60*/  ISETP.GE.AND P0, PT, R18, RZ, PT ;  /* 0x000000ff1200720c */ /* 0x000fe40003f06270 */
[----:B------:R-:W-:-:S11]  /*0c70*/  ISETP.GE.AND P1, PT, R20, RZ, PT ;  /* 0x000000ff1400720c */ /* 0x000fd60003f26270 */
[----:B------:R-:W-:Y:S01]  /*0c80*/  @P0 IMAD.MOV.U32 R17, RZ, RZ, RZ ;  /* 0x000000ffff110224 */ /* 0x000fe200078e00ff */
[----:B------:R-:W-:Y:S01]  /*0c90*/  @!P0 MOV R17, 0xffffffc0 ;  /* 0xffffffc000118802 */ /* 0x000fe20000000f00 */
[----:B------:R-:W-:Y:S01]  /*0ca0*/  @!P0 FFMA R0, R0, 1.84467440737095516160e+19, RZ ;  /* 0x5f80000000008823 */ /* 0x000fe200000000ff */
[----:B------:R-:W-:-:S03]  /*0cb0*/  @!P1 FFMA R19, R3, 1.84467440737095516160e+19, RZ ;  /* 0x5f80000003139823 */ /* 0x000fc600000000ff */
[----:B------:R-:W-:-:S07]  /*0cc0*/  @!P1 VIADD R17, R17, 0x40 ;  /* 0x0000004011119836 */ /* 0x000fce0000000000 */
.L_x_57:
[----:B------:R-:W-:Y:S01]  /*0cd0*/  LEA R18, R16, 0xc0800000, 0x17 ;  /* 0xc080000010127811 */ /* 0x000fe200078eb8ff */
[----:B------:R-:W-:Y:S03]  /*0ce0*/  BSSY.RECONVERGENT B2, `(.L_x_62) ;  /* 0x0000036000027945 */ /* 0x000fe60003800200 */
[----:B------:R-:W-:Y:S01]  /*0cf0*/  IADD3 R20, PT, PT, -R18, R19, RZ ;  /* 0x0000001312147210 */ /* 0x000fe20007ffe1ff */
[----:B------:R-:W-:-:S03]  /*0d00*/  VIADD R19, R22, 0xffffff81 ;  /* 0xffffff8116137836 */ /* 0x000fc60000000000 */
[----:B------:R0:W1:Y:S01]  /*0d10*/  MUFU.RCP R21, R20 ;  /* 0x0000001400157308 */ /* 0x0000620000001000 */
[----:B------:R-:W-:Y:S01]  /*0d20*/  FADD.FTZ R23, -R20, -RZ ;  /* 0x800000ff14177221 */ /* 0x000fe20000010100 */
[C---:B------:R-:W-:Y:S01]  /*0d30*/  IMAD R0, R19.reuse, -0x800000, R0 ;  /* 0xff80000013007824 */ /* 0x040fe200078e0200 */
[----:B0-----:R-:W-:-:S04]  /*0d40*/  IADD3 R20, PT, PT, R19, 0x7f, -R16 ;  /* 0x0000007f13147810 */ /* 0x001fc80007ffe810 */
[----:B------:R-:W-:Y:S01]  /*0d50*/  IADD3 R17, PT, PT, R20, R17, RZ ;  /* 0x0000001114117210 */ /* 0x000fe20007ffe0ff */
[----:B-1----:R-:W-:-:S04]  /*0d60*/  FFMA R18, R21, R23, 1 ;  /* 0x3f80000015127423 */ /* 0x002fc80000000017 */
[----:B------:R-:W-:-:S04]  /*0d70*/  FFMA R21, R21, R18, R21 ;  /* 0x0000001215157223 */ /* 0x000fc80000000015 */
[----:B------:R-:W-:-:S04]  /*0d80*/  FFMA R18, R0, R21, RZ ;  /* 0x0000001500127223 */ /* 0x000fc800000000ff */
[----:B------:R-:W-:-:S04]  /*0d90*/  FFMA R22, R23, R18, R0 ;  /* 0x0000001217167223 */ /* 0x000fc80000000000 */
[----:B------:R-:W-:-:S04]  /*0da0*/  FFMA R18, R21, R22, R18 ;  /* 0x0000001615127223 */ /* 0x000fc80000000012 */
[----:B------:R-:W-:-:S04]  /*0db0*/  FFMA R23, R23, R18, R0 ;  /* 0x0000001217177223 */ /* 0x000fc80000000000 */
[----:B------:R-:W-:-:S05]  /*0dc0*/  FFMA R0, R21, R23, R18 ;  /* 0x0000001715007223 */ /* 0x000fca0000000012 */
[----:B------:R-:W-:-:S04]  /*0dd0*/  SHF.R.U32.HI R16, RZ, 0x17, R0 ;  /* 0x00000017ff107819 */ /* 0x000fc80000011600 */
[----:B------:R-:W-:-:S05]  /*0de0*/  LOP3.LUT R16, R16, 0xff, RZ, 0xc0, !PT ;  /* 0x000000ff10107812 */ /* 0x000fca00078ec0ff */
[----:B------:R-:W-:-:S05]  /*0df0*/  IMAD.IADD R19, R16, 0x1, R17 ;  /* 0x0000000110137824 */ /* 0x000fca00078e0211 */
[----:B------:R-:W-:-:S04]  /*0e00*/  IADD3 R16, PT, PT, R19, -0x1, RZ ;  /* 0xffffffff13107810 */ /* 0x000fc80007ffe0ff */
[----:B------:R-:W-:-:S13]  /*0e10*/  ISETP.GE.U32.AND P0, PT, R16, 0xfe, PT ;  /* 0x000000fe1000780c */ /* 0x000fda0003f06070 */
[----:B------:R-:W-:Y:S05]  /*0e20*/  @!P0 BRA `(.L_x_63) ;  /* 0x0000000000808947 */ /* 0x000fea0003800000 */
[----:B------:R-:W-:-:S13]  /*0e30*/  ISETP.GT.AND P0, PT, R19, 0xfe, PT ;  /* 0x000000fe1300780c */ /* 0x000fda0003f04270 */
[----:B------:R-:W-:Y:S05]  /*0e40*/  @P0 BRA `(.L_x_64) ;  /* 0x00000000006c0947 */ /* 0x000fea0003800000 */
[----:B------:R-:W-:-:S13]  /*0e50*/  ISETP.GE.AND P0, PT, R19, 0x1, PT ;  /* 0x000000011300780c */ /* 0x000fda0003f06270 */
[----:B------:R-:W-:Y:S05]  /*0e60*/  @P0 BRA `(.L_x_65) ;  /* 0x0000000000740947 */ /* 0x000fea0003800000 */
[----:B------:R-:W-:Y:S02]  /*0e70*/  ISETP.GE.AND P0, PT, R19, -0x18, PT ;  /* 0xffffffe81300780c */ /* 0x000fe40003f06270 */
[----:B------:R-:W-:-:S11]  /*0e80*/  LOP3.LUT R0, R0, 0x80000000, RZ, 0xc0, !PT ;  /* 0x8000000000007812 */ /* 0x000fd600078ec0ff */
[----:B------:R-:W-:Y:S05]  /*0e90*/  @!P0 BRA `(.L_x_65) ;  /* 0x0000000000688947 */ /* 0x000fea0003800000 */
[-CC-:B------:R-:W-:Y:S01]  /*0ea0*/  FFMA.RZ R16, R21, R23.reuse, R18.reuse ;  /* 0x0000001715107223 */ /* 0x180fe2000000c012 */
[C---:B------:R-:W-:Y:S02]  /*0eb0*/  ISETP.NE.AND P3, PT, R19.reuse, RZ, PT ;  /* 0x000000ff1300720c */ /* 0x040fe40003f65270 */
[----:B------:R-:W-:Y:S02]  /*0ec0*/  ISETP.NE.AND P1, PT, R19, RZ, PT ;  /* 0x000000ff1300720c */ /* 0x000fe40003f25270 */
[----:B------:R-:W-:Y:S01]  /*0ed0*/  LOP3.LUT R17, R16, 0x7fffff, RZ, 0xc0, !PT ;  /* 0x007fffff10117812 */ /* 0x000fe200078ec0ff */
[CCC-:B------:R-:W-:Y:S01]  /*0ee0*/  FFMA.RP R16, R21.reuse, R23.reuse, R18.reuse ;  /* 0x0000001715107223 */ /* 0x1c0fe20000008012 */
[----:B------:R-:W-:Y:S01]  /*0ef0*/  FFMA.RM R21, R21, R23, R18 ;  /* 0x0000001715157223 */ /* 0x000fe20000004012 */
[----:B------:R-:W-:Y:S01]  /*0f00*/  VIADD R18, R19, 0x20 ;  /* 0x0000002013127836 */ /* 0x000fe20000000000 */
[----:B------:R-:W-:Y:S02]  /*0f10*/  LOP3.LUT R17, R17, 0x800000, RZ, 0xfc, !PT ;  /* 0x0080000011117812 */ /* 0x000fe400078efcff */
[----:B------:R-:W-:-:S02]  /*0f20*/  IADD3 R19, PT, PT, -R19, RZ, RZ ;  /* 0x000000ff13137210 */ /* 0x000fc40007ffe1ff */
[----:B------:R-:W-:Y:S02]  /*0f30*/  SHF.L.U32 R18, R17, R18, RZ ;  /* 0x0000001211127219 */ /* 0x000fe400000006ff */
[----:B------:R-:W-:Y:S02]  /*0f40*/  FSETP.NEU.FTZ.AND P0, PT, R16, R21, PT ;  /* 0x000000151000720b */ /* 0x000fe40003f1d000 */
[----:B------:R-:W-:Y:S02]  /*0f50*/  SEL R16, R19, RZ, P3 ;  /* 0x000000ff13107207 */ /* 0x000fe40001800000 */
[----:B------:R-:W-:Y:S02]  /*0f60*/  ISETP.NE.AND P1, PT, R18, RZ, P1 ;  /* 0x000000ff1200720c */ /* 0x000fe40000f25270 */
[----:B------:R-:W-:Y:S02]  /*0f70*/  SHF.R.U32.HI R16, RZ, R16, R17 ;  /* 0x00000010ff107219 */ /* 0x000fe40000011611 */
[----:B------:R-:W-:-:S02]  /*0f80*/  PLOP3.LUT P0, PT, P0, P1, PT, 0xf8, 0x8f ;  /* 0x00000000008f781c */ /* 0x000fc40000703f70 */
[----:B------:R-:W-:Y:S02]  /*0f90*/  SHF.R.U32.HI R18, RZ, 0x1, R16 ;  /* 0x00000001ff127819 */ /* 0x000fe40000011610 */
[----:B------:R-:W-:-:S04]  /*0fa0*/  SEL R17, RZ, 0x1, !P0 ;  /* 0x00000001ff117807 */ /* 0x000fc80004000000 */
[----:B------:R-:W-:-:S04]  /*0fb0*/  LOP3.LUT R17, R17, 0x1, R18, 0xf8, !PT ;  /* 0x0000000111117812 */ /* 0x000fc800078ef812 */
[----:B------:R-:W-:-:S05]  /*0fc0*/  LOP3.LUT R17, R17, R16, RZ, 0xc0, !PT ;  /* 0x0000001011117212 */ /* 0x000fca00078ec0ff */
[----:B------:R-:W-:-:S05]  /*0fd0*/  IMAD.IADD R17, R18, 0x1, R17 ;  /* 0x0000000112117824 */ /* 0x000fca00078e0211 */
[----:B------:R-:W-:Y:S01]  /*0fe0*/  LOP3.LUT R0, R17, R0, RZ, 0xfc, !PT ;  /* 0x0000000011007212 */ /* 0x000fe200078efcff */
[----:B------:R-:W-:Y:S06]  /*0ff0*/  BRA `(.L_x_65) ;  /* 0x0000000000107947 */ /* 0x000fec0003800000 */
.L_x_64:
[----:B------:R-:W-:-:S04]  /*1000*/  LOP3.LUT R0, R0, 0x80000000, RZ, 0xc0, !PT ;  /* 0x8000000000007812 */ /* 0x000fc800078ec0ff */
[----:B------:R-:W-:Y:S01]  /*1010*/  LOP3.LUT R0, R0, 0x7f800000, RZ, 0xfc, !PT ;  /* 0x7f80000000007812 */ /* 0x000fe200078efcff */
[----:B------:R-:W-:Y:S06]  /*1020*/  BRA `(.L_x_65) ;  /* 0x0000000000047947 */ /* 0x000fec0003800000 */
.L_x_63:
[----:B------:R-:W-:-:S07]  /*1030*/  LEA R0, R17, R0, 0x17 ;  /* 0x0000000011007211 */ /* 0x000fce00078eb8ff */
.L_x_65:
[----:B------:R-:W-:Y:S05]  /*1040*/  BSYNC.RECONVERGENT B2 ;  /* 0x0000000000027941 */ /* 0x000fea0003800200 */
.L_x_62:
[----:B------:R-:W-:Y:S05]  /*1050*/  BRA `(.L_x_66) ;  /* 0x0000000000207947 */ /* 0x000fea0003800000 */
.L_x_61:
[----:B------:R-:W-:-:S04]  /*1060*/  LOP3.LUT R0, R19, 0x80000000, R0, 0x48, !PT ;  /* 0x8000000013007812 */ /* 0x000fc800078e4800 */
[----:B------:R-:W-:Y:S01]  /*1070*/  LOP3.LUT R0, R0, 0x7f800000, RZ, 0xfc, !PT ;  /* 0x7f80000000007812 */ /* 0x000fe200078efcff */
[----:B------:R-:W-:Y:S06]  /*1080*/  BRA `(.L_x_66) ;  /* 0x0000000000147947 */ /* 0x000fec0003800000 */
.L_x_60:
[----:B------:R-:W-:Y:S01]  /*1090*/  LOP3.LUT R0, R19, 0x80000000, R0, 0x48, !PT ;  /* 0x8000000013007812 */ /* 0x000fe200078e4800 */
[----:B------:R-:W-:Y:S06]  /*10a0*/  BRA `(.L_x_66) ;  /* 0x00000000000c7947 */ /* 0x000fec0003800000 */
.L_x_59:
[----:B------:R-:W0:Y:S01]  /*10b0*/  MUFU.RSQ R0, -QNAN ;  /* 0xffc0000000007908 */ /* 0x000e220000001400 */
[----:B------:R-:W-:Y:S05]  /*10c0*/  BRA `(.L_x_66) ;  /* 0x0000000000047947 */ /* 0x000fea0003800000 */
.L_x_58:
[----:B------:R-:W-:-:S07]  /*10d0*/  FADD.FTZ R0, R0, R3 ;  /* 0x0000000300007221 */ /* 0x000fce0000010000 */
.L_x_66:
[----:B------:R-:W-:Y:S05]  /*10e0*/  BSYNC.RECONVERGENT B1 ;  /* 0x0000000000017941 */ /* 0x000fea0003800200 */
.L_x_56:
[----:B------:R-:W-:Y:S02]  /*10f0*/  HFMA2 R17, -RZ, RZ, 0, 0 ;  /* 0x00000000ff117431 */ /* 0x000fe400000001ff */
[----:B------:R-:W-:-:S04]  /*1100*/  IMAD.MOV.U32 R16, RZ, RZ, R14 ;  /* 0x000000ffff107224 */ /* 0x000fc800078e000e */
[----:B0-----:R-:W-:Y:S05]  /*1110*/  RET.REL.NODEC R16 `(_Z11transform2dPfS_) ;  /* 0xffffffec10b87950 */ /* 0x001fea0003c3ffff */
.L_x_67:
        /* <DEDUP_REMOVED lines=14> */
.L_x_161:


//--------------------- .text._Z9transformPfS_S_  --------------------------
	.section	.text._Z9transformPfS_S_,"ax",@progbits
	.align	128
        .global         _Z9transformPfS_S_
        .type           _Z9transformPfS_S_,@function
        .size           _Z9transformPfS_S_,(.L_x_166 - _Z9transformPfS_S_)
        .other          _Z9transformPfS_S_,@"STO_CUDA_ENTRY STV_DEFAULT"
_Z9transformPfS_S_:
.text._Z9transformPfS_S_:
[----:B------:R-:W-:Y:S01]  /*0000*/  LDC R1, c[0x0][0x37c] ;  /* 0x0000df00ff017b82 */ /* 0x000fe20000000800 */
[----:B------:R-:W0:Y:S07]  /*0010*/  S2R R7, SR_CTAID.Y ;  /* 0x0000000000077919 */ /* 0x000e2e0000002600 */
[----:B------:R-:W1:Y:S01]  /*0020*/  LDC R0, c[0x0][0x370] ;  /* 0x0000dc00ff007b82 */ /* 0x000e620000000800 */
[----:B------:R-:W2:Y:S01]  /*0030*/  LDCU.64 UR4, c[0x0][0x358] ;  /* 0x00006b00ff0477ac */ /* 0x000ea20008000a00 */
[----:B------:R-:W0:Y:S01]  /*0040*/  S2R R6, SR_TID.Y ;  /* 0x0000000000067919 */ /* 0x000e220000002200 */
[----:B------:R-:W3:Y:S05]  /*0050*/  S2R R11, SR_CTAID.X ;  /* 0x00000000000b7919 */ /* 0x000eea0000002500 */
[----:B------:R-:W4:Y:S01]  /*0060*/  LDC.64 R4, c[0x0][0x388] ;  /* 0x0000e200ff047b82 */ /* 0x000f220000000a00 */
[----:B------:R-:W3:Y:S07]  /*0070*/  S2R R8, SR_TID.X ;  /* 0x0000000000087919 */ /* 0x000eee0000002100 */
[----:B------:R-:W2:Y:S01]  /*0080*/  LDC.64 R2, c[0x0][0x390] ;  /* 0x0000e400ff027b82 */ /* 0x000ea20000000a00 */
[----:B0-----:R-:W-:-:S05]  /*0090*/  LEA R7, R7, R6, 0x5 ;  /* 0x0000000607077211 */ /* 0x001fca00078e28ff */
[----:B-1----:R-:W-:Y:S01]  /*00a0*/  IMAD R6, R7, R0, RZ ;  /* 0x0000000007067224 */ /* 0x002fe200078e02ff */
[----:B--2---:R-:W2:Y:S01]  /*00b0*/  LDG.E R15, desc[UR4][R2.64+0x4] ;  /* 0x00000404020f7981 */ /* 0x004ea2000c1e1900 */
[----:B---3--:R-:W-:-:S03]  /*00c0*/  LEA R11, R11, R8, 0x5 ;  /* 0x000000080b0b7211 */ /* 0x008fc600078e28ff */
[----:B------:R-:W3:Y:S01]  /*00d0*/  LDG.E R13, desc[UR4][R2.64] ;  /* 0x00000004020d7981 */ /* 0x000ee2000c1e1900 */
[----:B------:R-:W-:-:S03]  /*00e0*/  LEA R11, R6, R11, 0x5 ;  /* 0x0000000b060b7211 */ /* 0x000fc600078e28ff */
[----:B------:R-:W5:Y:S01]  /*00f0*/  LDG.E R14, desc[UR4][R2.64+0x8] ;  /* 0x00000804020e7981 */ /* 0x000f62000c1e1900 */
[----:B------:R-:W0:Y:S01]  /*0100*/  LDC.64 R6, c[0x0][0x380] ;  /* 0x0000e000ff067b82 */ /* 0x000e220000000a00 */
[----:B------:R-:W-:Y:S02]  /*0110*/  SHF.L.U32 R9, R11, 0x2, RZ ;  /* 0x000000020b097819 */ /* 0x000fe400000006ff */
[----:B------:R-:W5:Y:S03]  /*0120*/  LDG.E R16, desc[UR4][R2.64+0xc] ;  /* 0x00000c0402107981 */ /* 0x000f66000c1e1900 */
[----:B----4-:R-:W-:-:S05]  /*0130*/  IMAD.WIDE R8, R9, 0x4, R4 ;  /* 0x0000000409087825 */ /* 0x010fca00078e0204 */
[----:B------:R-:W2:Y:S04]  /*0140*/  LDG.E R12, desc[UR4][R8.64+0x4] ;  /* 0x00000404080c7981 */ /* 0x000ea8000c1e1900 */
[----:B------:R-:W3:Y:S04]  /*0150*/  LDG.E R10, desc[UR4][R8.64] ;  /* 0x00000004080a7981 */ /* 0x000ee8000c1e1900 */
[----:B------:R-:W5:Y:S04]  /*0160*/  LDG.E R17, desc[UR4][R8.64+0x8] ;  /* 0x0000080408117981 */ /* 0x000f68000c1e1900 */
[----:B------:R-:W4:Y:S01]  /*0170*/  LDG.E R19, desc[UR4][R8.64+0xc] ;  /* 0x00000c0408137981 */ /* 0x000f22000c1e1900 */
[----:B--2---:R-:W-:-:S04]  /*0180*/  FMUL R15, R12, R15 ;  /* 0x0000000f0c0f7220 */ /* 0x004fc80000400000 */
[----:B---3--:R-:W-:Y:S01]  /*0190*/  FFMA R10, R10, R13, R15 ;  /* 0x0000000d0a0a7223 */ /* 0x008fe2000000000f */
[----:B------:R-:W-:-:S03]  /*01a0*/  LEA R13, R11, R11, 0x1 ;  /* 0x0000000b0b0d7211 */ /* 0x000fc600078e08ff */
[----:B-----5:R-:W-:Y:S02]  /*01b0*/  FFMA R10, R17, R14, R10 ;  /* 0x0000000e110a7223 */ /* 0x020fe4000000000a */
[----:B0-----:R-:W-:-:S04]  /*01c0*/  IMAD.WIDE R12, R13, 0x4, R6 ;  /* 0x000000040d0c7825 */ /* 0x001fc800078e0206 */
[----:B----4-:R-:W-:-:S05]  /*01d0*/  FFMA R19, R19, R16, R10 ;  /* 0x0000001013137223 */ /* 0x010fca000000000a */
[----:B------:R0:W-:Y:S04]  /*01e0*/  STG.E desc[UR4][R12.64], R19 ;  /* 0x000000130c007986 */ /* 0x0001e8000c101904 */
[----:B------:R-:W2:Y:S04]  /*01f0*/  LDG.E R14, desc[UR4][R8.64+0x4] ;  /* 0x00000404080e7981 */ /* 0x000ea8000c1e1900 */
[----:B------:R-:W2:Y:S04]  /*0200*/  LDG.E R17, desc[UR4][R2.64+0x14] ;  /* 0x0000140402117981 */ /* 0x000ea8000c1e1900 */
[----:B------:R-:W3:Y:S04]  /*0210*/  LDG.E R10, desc[UR4][R8.64] ;  /* 0x00000004080a7981 */ /* 0x000ee8000c1e1900 */
[----:B------:R-:W3:Y:S04]  /*0220*/  LDG.E R15, desc[UR4][R2.64+0x10] ;  /* 0x00001004020f7981 */ /* 0x000ee8000c1e1900 */
[----:B------:R-:W4:Y:S04]  /*0230*/  LDG.E R21, desc[UR4][R8.64+0x8] ;  /* 0x0000080408157981 */ /* 0x000f28000c1e1900 */
[----:B------:R-:W4:Y:S04]  /*0240*/  LDG.E R16, desc[UR4][R2.64+0x18] ;  /* 0x0000180402107981 */ /* 0x000f28000c1e1900 */
[----:B------:R-:W5:Y:S04]  /*0250*/  LDG.E R23, desc[UR4][R8.64+0xc] ;  /* 0x00000c0408177981 */ /* 0x000f68000c1e1900 */
[----:B------:R-:W5:Y:S01]  /*0260*/  LDG.E R18, desc[UR4][R2.64+0x1c] ;  /* 0x00001c0402127981 */ /* 0x000f62000c1e1900 */
[----:B--2---:R-:W-:-:S04]  /*0270*/  FMUL R17, R14, R17 ;  /* 0x000000110e117220 */ /* 0x004fc80000400000 */
[----:B---3--:R-:W-:-:S04]  /*0280*/  FFMA R10, R10, R15, R17 ;  /* 0x0000000f0a0a7223 */ /* 0x008fc80000000011 */
[----:B----4-:R-:W-:-:S04]  /*0290*/  FFMA R10, R21, R16, R10 ;  /* 0x00000010150a7223 */ /* 0x010fc8000000000a */
[----:B-----5:R-:W-:-:S05]  /*02a0*/  FFMA R23, R23, R18, R10 ;  /* 0x0000001217177223 */ /* 0x020fca000000000a */
        /* <DEDUP_REMOVED lines=8> */
[----:B0-----:R-:W5:Y:S01]  /*0330*/  LDG.E R19, desc[UR4][R2.64+0x2c] ;  /* 0x00002c0402137981 */ /* 0x001f62000c1e1900 */
[----:B--2---:R-:W-:-:S04]  /*0340*/  FMUL R17, R14, R17 ;  /* 0x000000110e117220 */ /* 0x004fc80000400000 */
[----:B---3--:R-:W-:Y:S01]  /*0350*/  FFMA R15, R10, R15, R17 ;  /* 0x0000000f0a0f7223 */ /* 0x008fe20000000011 */
[----:B------:R-:W-:-:S04]  /*0360*/  LEA R10, R0, R11, 0x8 ;  /* 0x0000000b000a7211 */ /* 0x000fc800078e40ff */
[----:B------:R-:W-:Y:S01]  /*0370*/  SHF.L.U32 R17, R10, 0x2, RZ ;  /* 0x000000020a117819 */ /* 0x000fe200000006ff */
[----:B----4-:R-:W-:-:S04]  /*0380*/  FFMA R15, R16, R18, R15 ;  /* 0x00000012100f7223 */ /* 0x010fc8000000000f */
[----:B-----5:R-:W-:Y:S01]  /*0390*/  FFMA R19, R20, R19, R15 ;  /* 0x0000001314137223 */ /* 0x020fe2000000000f */
[----:B------:R-:W-:-:S04]  /*03a0*/  IMAD.WIDE R14, R17, 0x4, R4 ;  /* 0x00000004110e7825 */ /* 0x000fc800078e0204 */
        /* <DEDUP_REMOVED lines=8> */
[----:B-1----:R-:W5:Y:S01]  /*0430*/  LDG.E R23, desc[UR4][R14.64+0xc] ;  /* 0x00000c040e177981 */ /* 0x002f62000c1e1900 */
[----:B--2---:R-:W-:-:S04]  /*0440*/  FMUL R17, R16, R17 ;  /* 0x0000001110117220 */ /* 0x004fc80000400000 */
[----:B---3--:R-:W-:Y:S01]  /*0450*/  FFMA R8, R8, R9, R17 ;  /* 0x0000000908087223 */ /* 0x008fe20000000011 */
[----:B------:R-:W-:-:S03]  /*0460*/  LEA R9, R10, R10, 0x1 ;  /* 0x0000000a0a097211 */ /* 0x000fc600078e08ff */
[----:B----4-:R-:W-:Y:S02]  /*0470*/  FFMA R18, R21, R18, R8 ;  /* 0x0000001215127223 */ /* 0x010fe40000000008 */
[----:B------:R-:W-:-:S04]  /*0480*/  IMAD.WIDE R8, R9, 0x4, R6 ;  /* 0x0000000409087825 */ /* 0x000fc800078e0206 */
[----:B-----5:R-:W-:-:S05]  /*0490*/  FFMA R23, R23, R20, R18 ;  /* 0x0000001417177223 */ /* 0x020fca0000000012 */
[----:B------:R1:W-:Y:S04]  /*04a0*/  STG.E desc[UR4][R8.64], R23 ;  /* 0x0000001708007986 */ /* 0x0003e8000c101904 */
[----:B0-----:R-:W2:Y:S04]  /*04b0*/  LDG.E R12, desc[UR4][R14.64+0x4] ;  /* 0x000004040e0c7981 */ /* 0x001ea8000c1e1900 */
        /* <DEDUP_REMOVED lines=18> */
[----:B-1----:R-:W5:Y:S04]  /*05e0*/  LDG.E R23, desc[UR4][R14.64+0xc] ;  /* 0x00000c040e177981 */ /* 0x002f68000c1e1900 */
[----:B------:R-:W5:Y:S01]  /*05f0*/  LDG.E R18, desc[UR4][R2.64+0x2c] ;  /* 0x00002c0402127981 */ /* 0x000f62000c1e1900 */
        /* <DEDUP_REMOVED lines=14> */
[----:B0-----:R-:W5:Y:S04]  /*06e0*/  LDG.E R21, desc[UR4][R10.64+0xc] ;  /* 0x00000c040a157981 */ /* 0x001f68000c1e1900 */
[----:B------:R-:W5:Y:S01]  /*06f0*/  LDG.E R18, desc[UR4][R2.64+0xc] ;  /* 0x00000c0402127981 */ /* 0x000f62000c1e1900 */
[----:B-1----:R-:W-:-:S05]  /*0700*/  LEA R9, R13, R13, 0x1 ;  /* 0x0000000d0d097211 */ /* 0x002fca00078e08ff */
[----:B------:R-:W-:-:S04]  /*0710*/  IMAD.WIDE R8, R9, 0x4, R6 ;  /* 0x0000000409087825 */ /* 0x000fc800078e0206 */
        /* <DEDUP_REMOVED lines=17> */
[----:B------:R-:W-:Y:S04]  /*0830*/  STG.E desc[UR4][R8.64+0x4], R23 ;  /* 0x0000041708007986 */ /* 0x000fe8000c101904 */
        /* <DEDUP_REMOVED lines=8> */
[----:B------:R-:W-:-:S04]  /*08c0*/  LEA R0, R0, R13, 0x8 ;  /* 0x0000000d00007211 */ /* 0x000fc800078e40ff */
[----:B------:R-:W-:-:S05]  /*08d0*/  SHF.L.U32 R13, R0, 0x2, RZ ;  /* 0x00000002000d7819 */ /* 0x000fca00000006ff */
        /* <DEDUP_REMOVED lines=14> */
[----:B0-----:R-:W-:-:S05]  /*09c0*/  LEA R9, R0, R0, 0x1 ;  /* 0x0000000000097211 */ /* 0x001fca00078e08ff */
        /* <DEDUP_REMOVED lines=27> */
[----:B--2---:R-:W-:-:S04]  /*0b80*/  FMUL R11, R8, R11 ;  /* 0x0000000b080b7220 */ /* 0x004fc80000400000 */
[----:B---3--:R-:W-:-:S04]  /*0b90*/  FFMA R0, R0, R9, R11 ;  /* 0x0000000900007223 */ /* 0x008fc8000000000b */
[----:B----4-:R-:W-:-:S04]  /*0ba0*/  FFMA R0, R13, R10, R0 ;  /* 0x0000000a0d007223 */ /* 0x010fc80000000000 */
[----:B-----5:R-:W-:-:S05]  /*0bb0*/  FFMA R17, R17, R12, R0 ;  /* 0x0000000c11117223 */ /* 0x020fca0000000000 */
[----:B------:R-:W-:Y:S01]  /*0bc0*/  STG.E desc[UR4][R6.64+0x8], R17 ;  /* 0x0000081106007986 */ /* 0x000fe2000c101904 */
[----:B------:R-:W-:Y:S05]  /*0bd0*/  EXIT ;  /* 0x000000000000794d */ /* 0x000fea0003800000 */
.L_x_68:
        /* <DEDUP_REMOVED lines=10> */
.L_x_166:


//--------------------- .text._Z10to3d_pointPfS_  --------------------------
	.section	.text._Z10to3d_pointPfS_,"ax",@progbits
	.align	128
        .global         _Z10to3d_pointPfS_
        .type           _Z10to3d_pointPfS_,@function
        .size           _Z10to3d_pointPfS_,(.L_x_162 - _Z10to3d_pointPfS_)
        .other          _Z10to3d_pointPfS_,@"STO_CUDA_ENTRY STV_DEFAULT"
_Z10to3d_pointPfS_:
.text._Z10to3d_pointPfS_:
[----:B------:R-:W0:Y:S01]  /*0000*/  LDC R1, c[0x0][0x37c] ;  /* 0x0000df00ff017b82 */ /* 0x000e220000000800 */
[----:B------:R-:W1:Y:S01]  /*0010*/  LDCU UR4, c[0x0][0x370] ;  /* 0x00006e00ff0477ac */ /* 0x000e620008000800 */
[----:B------:R-:W2:Y:S01]  /*0020*/  S2R R25, SR_CTAID.X ;  /* 0x0000000000197919 */ /* 0x000ea20000002500 */
[----:B------:R-:W-:Y:S01]  /*0030*/  IMAD.MOV.U32 R2, RZ, RZ, 0x1 ;  /* 0x00000001ff027424 */ /* 0x000fe200078e00ff */
[----:B------:R-:W-:Y:S01]  /*0040*/  BSSY.RECONVERGENT B0, `(.L_x_69) ;  /* 0x0000022000007945 */ /* 0x000fe20003800200 */
[----:B------:R-:W3:Y:S01]  /*0050*/  LDCU.64 UR6, c[0x0][0x358] ;  /* 0x00006b00ff0677ac */ /* 0x000ee20008000a00 */
[----:B------:R-:W2:Y:S01]  /*0060*/  S2R R0, SR_TID.X ;  /* 0x0000000000007919 */ /* 0x000ea20000002100 */
[----:B0-----:R-:W-:Y:S01]  /*0070*/  VIADD R1, R1, 0xffffffe0 ;  /* 0xffffffe001017836 */ /* 0x001fe20000000000 */
[----:B------:R-:W0:Y:S01]  /*0080*/  S2R R8, SR_CTAID.Y ;  /* 0x0000000000087919 */ /* 0x000e220000002600 */
[----:B------:R-:W0:Y:S01]  /*0090*/  S2R R9, SR_TID.Y ;  /* 0x0000000000097919 */ /* 0x000e220000002200 */
[----:B-1----:R-:W-:-:S04]  /*00a0*/  USHF.L.U32 UR4, UR4, 0x5, URZ ;  /* 0x0000000504047899 */ /* 0x002fc800080006ff */
[----:B------:R-:W-:Y:S02]  /*00b0*/  USHF.R.S32.HI UR5, URZ, 0x1, UR4 ;  /* 0x00000001ff057899 */ /* 0x000fe40008011404 */
[----:B------:R-:W-:-:S04]  /*00c0*/  I2FP.F32.S32 R14, UR4 ;  /* 0x00000004000e7c45 */ /* 0x000fc80008201400 */
[----:B------:R-:W-:Y:S02]  /*00d0*/  I2FP.F32.S32 R10, UR5 ;  /* 0x00000005000a7c45 */ /* 0x000fe40008201400 */
[----:B------:R-:W1:Y:S01]  /*00e0*/  F2F.F64.F32 R14, R14 ;  /* 0x0000000e000e7310 */ /* 0x000e620000201800 */
[----:B--2---:R-:W-:-:S07]  /*00f0*/  IMAD R25, R25, 0x20, R0 ;  /* 0x0000002019197824 */ /* 0x004fce00078e0200 */
[----:B------:R-:W-:Y:S01]  /*0100*/  F2F.F64.F32 R10, R10 ;  /* 0x0000000a000a7310 */ /* 0x000fe20000201800 */
[----:B------:R-:W-:-:S07]  /*0110*/  I2FP.F32.S32 R0, R25 ;  /* 0x0000001900007245 */ /* 0x000fce0000201400 */
[----:B-1----:R-:W1:Y:S08]  /*0120*/  MUFU.RCP64H R3, R15 ;  /* 0x0000000f00037308 */ /* 0x002e700000001800 */
[----:B------:R-:W2:Y:S01]  /*0130*/  F2F.F64.F32 R16, R0 ;  /* 0x0000000000107310 */ /* 0x000ea20000201800 */
[----:B-1----:R-:W-:Y:S02]  /*0140*/  DFMA R4, -R14, R2, 1 ;  /* 0x3ff000000e04742b */ /* 0x002fe40000000102 */
[----:B--2---:R-:W-:-:S06]  /*0150*/  DADD R16, R16, 0.5 ;  /* 0x3fe0000010107429 */ /* 0x004fcc0000000000 */
[----:B------:R-:W-:-:S08]  /*0160*/  DFMA R4, R4, R4, R4 ;  /* 0x000000040404722b */ /* 0x000fd00000000004 */
[----:B------:R-:W-:Y:S01]  /*0170*/  DFMA R4, R2, R4, R2 ;  /* 0x000000040204722b */ /* 0x000fe20000000002 */
[----:B------:R-:W-:-:S07]  /*0180*/  FSETP.GEU.AND P1, PT, |R17|, 6.5827683646048100446e-37, PT ;  /* 0x036000001100780b */ /* 0x000fce0003f2e200 */
[----:B------:R-:W-:-:S08]  /*0190*/  DFMA R2, -R14, R4, 1 ;  /* 0x3ff000000e02742b */ /* 0x000fd00000000104 */
[----:B------:R-:W-:-:S08]  /*01a0*/  DFMA R2, R4, R2, R4 ;  /* 0x000000020402722b */ /* 0x000fd00000000004 */
[----:B------:R-:W-:-:S08]  /*01b0*/  DMUL R4, R16, R2 ;  /* 0x0000000210047228 */ /* 0x000fd00000000000 */
[----:B------:R-:W-:-:S08]  /*01c0*/  DFMA R6, -R14, R4, R16 ;  /* 0x000000040e06722b */ /* 0x000fd00000000110 */
[----:B------:R-:W-:Y:S01]  /*01d0*/  DFMA R2, R2, R6, R4 ;  /* 0x000000060202722b */ /* 0x000fe20000000004 */
[----:B0-----:R-:W-:-:S09]  /*01e0*/  IMAD R6, R8, 0x20, R9 ;  /* 0x0000002008067824 */ /* 0x001fd200078e0209 */
[----:B------:R-:W-:-:S05]  /*01f0*/  FFMA R0, RZ, R15, R3 ;  /* 0x0000000fff007223 */ /* 0x000fca0000000003 */
[----:B------:R-:W-:-:S13]  /*0200*/  FSETP.GT.AND P0, PT, |R0|, 1.469367938527859385e-39, PT ;  /* 0x001000000000780b */ /* 0x000fda0003f04200 */
[----:B---3--:R-:W-:Y:S05]  /*0210*/  @P0 BRA P1, `(.L_x_70) ;  /* 0x0000000000100947 */ /* 0x008fea0000800000 */
[----:B------:R-:W-:-:S07]  /*0220*/  MOV R8, 0x240 ;  /* 0x0000024000087802 */ /* 0x000fce0000000f00 */
[----:B------:R-:W-:Y:S05]  /*0230*/  CALL.REL.NOINC `($__internal_4_$__cuda_sm20_div_rn_f64_full) ;  /* 0x00000068009c7944 */ /* 0x000fea0003c00000 */
[----:B------:R-:W-:Y:S02]  /*0240*/  IMAD.MOV.U32 R2, RZ, RZ, R18 ;  /* 0x000000ffff027224 */ /* 0x000fe400078e0012 */
[----:B------:R-:W-:-:S07]  /*0250*/  IMAD.MOV.U32 R3, RZ, RZ, R19 ;  /* 0x000000ffff037224 */ /* 0x000fce00078e0013 */
.L_x_70:
[----:B------:R-:W-:Y:S05]  /*0260*/  BSYNC.RECONVERGENT B0 ;  /* 0x0000000000007941 */ /* 0x000fea0003800200 */
.L_x_69:
[----:B------:R-:W0:Y:S01]  /*0270*/  LDC.64 R4, c[0x0][0x380] ;  /* 0x0000e000ff047b82 */ /* 0x000e220000000a00 */
[----:B------:R-:W-:-:S04]  /*0280*/  IMAD R25, R6, UR4, R25 ;  /* 0x0000000406197c24 */ /* 0x000fc8000f8e0219 */
[----:B0-----:R-:W-:-:S05]  /*0290*/  IMAD.WIDE R4, R25, 0x4, R4 ;  /* 0x0000000419047825 */ /* 0x001fca00078e0204 */
[----:B------:R0:W2:Y:S01]  /*02a0*/  LDG.E R24, desc[UR6][R4.64] ;  /* 0x0000000604187981 */ /* 0x0000a2000c1e1900 */
[----:B------:R-:W1:Y:S01]  /*02b0*/  MUFU.RCP64H R9, R11 ;  /* 0x0000000b00097308 */ /* 0x000e620000001800 */
[----:B------:R-:W-:Y:S01]  /*02c0*/  IMAD.MOV.U32 R8, RZ, RZ, 0x1 ;  /* 0x00000001ff087424 */ /* 0x000fe200078e00ff */
[----:B------:R-:W-:Y:S01]  /*02d0*/  DADD R2, R2, R2 ;  /* 0x0000000002027229 */ /* 0x000fe20000000002 */
[----:B------:R-:W-:Y:S05]  /*02e0*/  BSSY.RECONVERGENT B0, `(.L_x_71) ;  /* 0x000001c000007945 */ /* 0x000fea0003800200 */
[----:B------:R-:W3:Y:S01]  /*02f0*/  I2F.F64.U32 R16, R6 ;  /* 0x0000000600107312 */ /* 0x000ee20000201800 */
[----:B-1----:R-:W-:-:S02]  /*0300*/  DFMA R12, -R10, R8, 1 ;  /* 0x3ff000000a0c742b */ /* 0x002fc40000000108 */
[----:B---3--:R-:W-:-:S06]  /*0310*/  DADD R16, R16, 0.5 ;  /* 0x3fe0000010107429 */ /* 0x008fcc0000000000 */
[----:B------:R-:W-:-:S08]  /*0320*/  DFMA R12, R12, R12, R12 ;  /* 0x0000000c0c0c722b */ /* 0x000fd0000000000c */
[----:B------:R-:W-:Y:S01]  /*0330*/  DFMA R12, R8, R12, R8 ;  /* 0x0000000c080c722b */ /* 0x000fe20000000008 */
[----:B------:R-:W-:-:S07]  /*0340*/  FSETP.GEU.AND P1, PT, |R17|, 6.5827683646048100446e-37, PT ;  /* 0x036000001100780b */ /* 0x000fce0003f2e200 */
[----:B------:R-:W-:-:S08]  /*0350*/  DFMA R8, -R10, R12, 1 ;  /* 0x3ff000000a08742b */ /* 0x000fd0000000010c */
[----:B------:R-:W-:Y:S01]  /*0360*/  DFMA R12, R12, R8, R12 ;  /* 0x000000080c0c722b */ /* 0x000fe2000000000c */
[----:B------:R-:W-:Y:S02]  /*0370*/  IMAD.MOV.U32 R8, RZ, RZ, 0x54442d18 ;  /* 0x54442d18ff087424 */ /* 0x000fe400078e00ff */
[----:B------:R-:W-:-:S05]  /*0380*/  IMAD.MOV.U32 R9, RZ, RZ, 0x400921fb ;  /* 0x400921fbff097424 */ /* 0x000fca00078e00ff */
[----:B------:R-:W-:Y:S02]  /*0390*/  DMUL R14, R16, R12 ;  /* 0x0000000c100e7228 */ /* 0x000fe40000000000 */
[----:B------:R-:W-:-:S06]  /*03a0*/  DFMA R8, R2, R8, R8 ;  /* 0x000000080208722b */ /* 0x000fcc0000000008 */
[----:B0-----:R-:W-:-:S08]  /*03b0*/  DFMA R4, -R10, R14, R16 ;  /* 0x0000000e0a04722b */ /* 0x001fd00000000110 */
[----:B------:R-:W-:Y:S02]  /*03c0*/  DFMA R2, R12, R4, R14 ;  /* 0x000000040c02722b */ /* 0x000fe4000000000e */
[----:B------:R-:W0:Y:S08]  /*03d0*/  F2F.F32.F64 R5, R8 ;  /* 0x0000000800057310 */ /* 0x000e300000301000 */
[----:B------:R-:W-:-:S05]  /*03e0*/  FFMA R0, RZ, R11, R3 ;  /* 0x0000000bff007223 */ /* 0x000fca0000000003 */
[----:B------:R-:W-:Y:S02]  /*03f0*/  FSETP.GT.AND P0, PT, |R0|, 1.469367938527859385e-39, PT ;  /* 0x001000000000780b */ /* 0x000fe40003f04200 */
[----:B0-----:R-:W-:-:S04]  /*0400*/  SHF.R.U32.HI R4, RZ, 0x17, R5 ;  /* 0x00000017ff047819 */ /* 0x001fc80000011605 */
[----:B------:R-:W-:Y:S01]  /*0410*/  LOP3.LUT R4, R4, 0x1f, RZ, 0xc0, !PT ;  /* 0x0000001f04047812 */ /* 0x000fe200078ec0ff */
[----:B--2---:R-:W-:-:S06]  /*0420*/  FMUL R24, R24, 128 ;  /* 0x4300000018187820 */ /* 0x004fcc0000400000 */
[----:B------:R-:W-:Y:S05]  /*0430*/  @P0 BRA P1, `(.L_x_72) ;  /* 0x0000000000180947 */ /* 0x000fea0000800000 */
[----:B------:R-:W-:Y:S01]  /*0440*/  IMAD.MOV.U32 R14, RZ, RZ, R10 ;  /* 0x000000ffff0e7224 */ /* 0x000fe200078e000a */
[----:B------:R-:W-:Y:S01]  /*0450*/  MOV R8, 0x480 ;  /* 0x0000048000087802 */ /* 0x000fe20000000f00 */
[----:B------:R-:W-:-:S07]  /*0460*/  IMAD.MOV.U32 R15, RZ, RZ, R11 ;  /* 0x000000ffff0f7224 */ /* 0x000fce00078e000b */
[----:B------:R-:W-:Y:S05]  /*0470*/  CALL.REL.NOINC `($__internal_4_$__cuda_sm20_div_rn_f64_full) ;  /* 0x00000068000c7944 */ /* 0x000fea0003c00000 */
[----:B------:R-:W-:Y:S02]  /*0480*/  IMAD.MOV.U32 R2, RZ, RZ, R18 ;  /* 0x000000ffff027224 */ /* 0x000fe400078e0012 */
[----:B------:R-:W-:-:S07]  /*0490*/  IMAD.MOV.U32 R3, RZ, RZ, R19 ;  /* 0x000000ffff037224 */ /* 0x000fce00078e0013 */
.L_x_72:
[----:B------:R-:W-:Y:S05]  /*04a0*/  BSYNC.RECONVERGENT B0 ;  /* 0x0000000000007941 */ /* 0x000fea0003800200 */
.L_x_71:
[----:B------:R-:W-:Y:S01]  /*04b0*/  UMOV UR4, 0x54442d18 ;  /* 0x54442d1800047882 */ /* 0x000fe20000000000 */
[----:B------:R-:W-:Y:S01]  /*04c0*/  UMOV UR5, 0x400921fb ;  /* 0x400921fb00057882 */ /* 0x000fe20000000000 */
[----:B------:R-:W-:Y:S01]  /*04d0*/  BSSY.RECONVERGENT B0, `(.L_x_73) ;  /* 0x0000044000007945 */ /* 0x000fe20003800200 */
[----:B------:R-:W-:-:S06]  /*04e0*/  DMUL R8, R2, UR4 ;  /* 0x0000000402087c28 */ /* 0x000fcc0008000000 */
[----:B------:R-:W0:Y:S02]  /*04f0*/  F2F.F32.F64 R7, R8 ;  /* 0x0000000800077310 */ /* 0x000e240000301000 */
[C---:B0-----:R-:W-:Y:S01]  /*0500*/  FMUL R2, R7.reuse, 0.63661974668502807617 ;  /* 0x3f22f98307027820 */ /* 0x041fe20000400000 */
[----:B------:R-:W-:-:S05]  /*0510*/  FSETP.GE.AND P0, PT, |R7|, 105615, PT ;  /* 0x47ce47800700780b */ /* 0x000fca0003f06200 */
[----:B------:R-:W0:Y:S02]  /*0520*/  F2I.NTZ R2, R2 ;  /* 0x0000000200027305 */ /* 0x000e240000203100 */
[----:B0-----:R-:W-:Y:S01]  /*0530*/  I2FP.F32.S32 R12, R2 ;  /* 0x00000002000c7245 */ /* 0x001fe20000201400 */
[----:B------:R-:W-:-:S04]  /*0540*/  IMAD.MOV.U32 R13, RZ, RZ, R2 ;  /* 0x000000ffff0d7224 */ /* 0x000fc800078e0002 */
[----:B------:R-:W-:-:S04]  /*0550*/  FFMA R3, R12, -1.5707962512969970703, R7 ;  /* 0xbfc90fda0c037823 */ /* 0x000fc80000000007 */
[----:B------:R-:W-:-:S04]  /*0560*/  FFMA R3, R12, -7.5497894158615963534e-08, R3 ;  /* 0xb3a221680c037823 */ /* 0x000fc80000000003 */
[----:B------:R-:W-:-:S04]  /*0570*/  FFMA R12, R12, -5.3903029534742383927e-15, R3 ;  /* 0xa7c234c50c0c7823 */ /* 0x000fc80000000003 */
[----:B------:R-:W-:Y:S01]  /*0580*/  IMAD.MOV.U32 R14, RZ, RZ, R12 ;  /* 0x000000ffff0e7224 */ /* 0x000fe200078e000c */
[----:B------:R-:W-:Y:S06]  /*0590*/  @!P0 BRA `(.L_x_74) ;  /* 0x0000000000dc8947 */ /* 0x000fec0003800000 */
[----:B------:R-:W-:-:S13]  /*05a0*/  FSETP.NEU.AND P0, PT, |R7|, +INF , PT ;  /* 0x7f8000000700780b */ /* 0x000fda0003f0d200 */
[----:B------:R-:W-:Y:S01]  /*05b0*/  @!P0 FMUL R14, RZ, R7 ;  /* 0x00000007ff0e8220 */ /* 0x000fe20000400000 */
[----:B------:R-:W-:Y:S01]  /*05c0*/  @!P0 IMAD.MOV.U32 R2, RZ, RZ, RZ ;  /* 0x000000ffff028224 */ /* 0x000fe200078e00ff */
[----:B------:R-:W-:Y:S06]  /*05d0*/  @!P0 BRA `(.L_x_74) ;  /* 0x0000000000cc8947 */ /* 0x000fec0003800000 */
[----:B------:R-:W-:Y:S01]  /*05e0*/  IMAD.SHL.U32 R2, R7, 0x100, RZ ;  /* 0x0000010007027824 */ /* 0x000fe200078e00ff */
[----:B------:R-:W0:Y:S01]  /*05f0*/  LDCU.64 UR8, c[0x4][URZ] ;  /* 0x01000000ff0877ac */ /* 0x000e220008000a00 */
[----:B------:R-:W-:Y:S02]  /*0600*/  IMAD.MOV.U32 R14, RZ, RZ, RZ ;  /* 0x000000ffff0e7224 */ /* 0x000fe400078e00ff */
[----:B------:R-:W-:Y:S01]  /*0610*/  IMAD.MOV.U32 R0, RZ, RZ, R1 ;  /* 0x000000ffff007224 */ /* 0x000fe200078e0001 */
[----:B------:R-:W-:Y:S01]  /*0620*/  LOP3.LUT R17, R2, 0x80000000, RZ, 0xfc, !PT ;  /* 0x8000000002117812 */ /* 0x000fe200078efcff */
[----:B------:R-:W-:Y:S01]  /*0630*/  UMOV UR5, URZ ;  /* 0x000000ff00057c82 */ /* 0x000fe20008000000 */
[----:B------:R-:W-:-:S05]  /*0640*/  UMOV UR4, URZ ;  /* 0x000000ff00047c82 */ /* 0x000fca0008000000 */
.L_x_75:
[----:B0-----:R-:W-:Y:S02]  /*0650*/  IMAD.U32 R8, RZ, RZ, UR8 ;  /* 0x00000008ff087e24 */ /* 0x001fe4000f8e00ff */
[----:B------:R-:W-:-:S05]  /*0660*/  IMAD.U32 R9, RZ, RZ, UR9 ;  /* 0x00000009ff097e24 */ /* 0x000fca000f8e00ff */
[----:B------:R-:W2:Y:S01]  /*0670*/  LDG.E.CONSTANT R2, desc[UR6][R8.64] ;  /* 0x0000000608027981 */ /* 0x000ea2000c1e9900 */
[----:B------:R-:W-:Y:S02]  /*0680*/  UIADD3 UR8, UP0, UPT, UR8, 0x4, URZ ;  /* 0x0000000408087890 */ /* 0x000fe4000ff1e0ff */
[----:B------:R-:W-:Y:S02]  /*0690*/  UIADD3 UR4, UPT, UPT, UR4, 0x1, URZ ;  /* 0x0000000104047890 */ /* 0x000fe4000fffe0ff */
[----:B------:R-:W-:Y:S02]  /*06a0*/  UIADD3.X UR9, UPT, UPT, URZ, UR9, URZ, UP0, !UPT ;  /* 0x00000009ff097290 */ /* 0x000fe400087fe4ff */
[----:B------:R-:W-:Y:S01]  /*06b0*/  UISETP.NE.AND UP0, UPT, UR4, 0x6, UPT ;  /* 0x000000060400788c */ /* 0x000fe2000bf05270 */
[----:B--2---:R-:W-:-:S03]  /*06c0*/  IMAD.WIDE.U32 R2, R2, R17, RZ ;  /* 0x0000001102027225 */ /* 0x004fc600078e00ff */
[----:B------:R-:W-:-:S04]  /*06d0*/  IADD3 R15, P0, PT, R2, R14, RZ ;  /* 0x0000000e020f7210 */ /* 0x000fc80007f1e0ff */
[----:B------:R-:W-:Y:S01]  /*06e0*/  IADD3.X R14, PT, PT, R3, UR5, RZ, P0, !PT ;  /* 0x00000005030e7c10 */ /* 0x000fe200087fe4ff */
[----:B------:R0:W-:Y:S02]  /*06f0*/  STL [R0], R15 ;  /* 0x0000000f00007387 */ /* 0x0001e40000100800 */
[----:B0-----:R-:W-:Y:S01]  /*0700*/  VIADD R0, R0, 0x4 ;  /* 0x0000000400007836 */ /* 0x001fe20000000000 */
[----:B------:R-:W-:Y:S06]  /*0710*/  BRA.U UP0, `(.L_x_75) ;  /* 0xfffffffd00cc7547 */ /* 0x000fec000b83ffff */
[----:B------:R-:W-:Y:S01]  /*0720*/  SHF.R.U32.HI R8, RZ, 0x17, R7 ;  /* 0x00000017ff087819 */ /* 0x000fe20000011607 */
[----:B------:R0:W-:Y:S03]  /*0730*/  STL [R1+0x18], R14 ;  /* 0x0000180e01007387 */ /* 0x0001e60000100800 */
[C---:B------:R-:W-:Y:S02]  /*0740*/  LOP3.LUT R0, R8.reuse, 0xe0, RZ, 0xc0, !PT ;  /* 0x000000e008007812 */ /* 0x040fe400078ec0ff */
[----:B------:R-:W-:-:S03]  /*0750*/  LOP3.LUT P0, RZ, R8, 0x1f, RZ, 0xc0, !PT ;  /* 0x0000001f08ff7812 */ /* 0x000fc6000780c0ff */
[----:B------:R-:W-:-:S05]  /*0760*/  VIADD R0, R0, 0xffffff80 ;  /* 0xffffff8000007836 */ /* 0x000fca0000000000 */
[----:B------:R-:W-:-:S05]  /*0770*/  SHF.R.U32.HI R0, RZ, 0x5, R0 ;  /* 0x00000005ff007819 */ /* 0x000fca0000011600 */
[----:B------:R-:W-:-:S05]  /*0780*/  IMAD R9, R0, -0x4, R1 ;  /* 0xfffffffc00097824 */ /* 0x000fca00078e0201 */
[----:B------:R-:W2:Y:S04]  /*0790*/  LDL R0, [R9+0x18] ;  /* 0x0000180009007983 */ /* 0x000ea80000100800 */
[----:B------:R-:W2:Y:S04]  /*07a0*/  LDL R3, [R9+0x14] ;  /* 0x0000140009037983 */ /* 0x000ea80000100800 */
[----:B------:R-:W3:Y:S01]  /*07b0*/  @P0 LDL R2, [R9+0x10] ;  /* 0x0000100009020983 */ /* 0x000ee20000100800 */
[----:B------:R-:W-:Y:S01]  /*07c0*/  LOP3.LUT R8, R8, 0x1f, RZ, 0xc0, !PT ;  /* 0x0000001f08087812 */ /* 0x000fe200078ec0ff */
[----:B------:R-:W-:Y:S01]  /*07d0*/  UMOV UR4, 0x54442d19 ;  /* 0x54442d1900047882 */ /* 0x000fe20000000000 */
[----:B------:R-:W-:-:S02]  /*07e0*/  UMOV UR5, 0x3bf921fb ;  /* 0x3bf921fb00057882 */ /* 0x000fc40000000000 */
[-C--:B--2---:R-:W-:Y:S02]  /*07f0*/  @P0 SHF.L.W.U32.HI R0, R3, R8.reuse, R0 ;  /* 0x0000000803000219 */ /* 0x084fe40000010e00 */
[----:B---3--:R-:W-:Y:S02]  /*0800*/  @P0 SHF.L.W.U32.HI R3, R2, R8, R3 ;  /* 0x0000000802030219 */ /* 0x008fe40000010e03 */
[----:B------:R-:W-:Y:S02]  /*0810*/  ISETP.GE.AND P0, PT, R7, RZ, PT ;  /* 0x000000ff0700720c */ /* 0x000fe40003f06270 */
[C---:B------:R-:W-:Y:S01]  /*0820*/  SHF.L.W.U32.HI R2, R3.reuse, 0x2, R0 ;  /* 0x0000000203027819 */ /* 0x040fe20000010e00 */
[----:B------:R-:W-:-:S03]  /*0830*/  IMAD.SHL.U32 R3, R3, 0x4, RZ ;  /* 0x0000000403037824 */ /* 0x000fc600078e00ff */
[----:B------:R-:W-:-:S04]  /*0840*/  SHF.R.S32.HI R8, RZ, 0x1f, R2 ;  /* 0x0000001fff087819 */ /* 0x000fc80000011402 */
[C---:B------:R-:W-:Y:S02]  /*0850*/  LOP3.LUT R16, R8.reuse, R3, RZ, 0x3c, !PT ;  /* 0x0000000308107212 */ /* 0x040fe400078e3cff */
[----:B------:R-:W-:Y:S02]  /*0860*/  LOP3.LUT R17, R8, R2, RZ, 0x3c, !PT ;  /* 0x0000000208117212 */ /* 0x000fe400078e3cff */
[----:B------:R-:W-:Y:S02]  /*0870*/  SHF.R.U32.HI R3, RZ, 0x1e, R0 ;  /* 0x0000001eff037819 */ /* 0x000fe40000011600 */
[C---:B------:R-:W-:Y:S02]  /*0880*/  LOP3.LUT R0, R2.reuse, R7, RZ, 0x3c, !PT ;  /* 0x0000000702007212 */ /* 0x040fe400078e3cff */
[----:B------:R-:W1:Y:S01]  /*0890*/  I2F.F64.S64 R16, R16 ;  /* 0x0000001000107312 */ /* 0x000e620000301c00 */
[----:B------:R-:W-:Y:S02]  /*08a0*/  LEA.HI R2, R2, R3, RZ, 0x1 ;  /* 0x0000000302027211 */ /* 0x000fe400078f08ff */
[----:B------:R-:W-:-:S03]  /*08b0*/  ISETP.GE.AND P1, PT, R0, RZ, PT ;  /* 0x000000ff0000720c */ /* 0x000fc60003f26270 */
[----:B------:R-:W-:-:S04]  /*08c0*/  IMAD.MOV R0, RZ, RZ, -R2 ;  /* 0x000000ffff007224 */ /* 0x000fc800078e0a02 */
[----:B------:R-:W-:Y:S01]  /*08d0*/  @!P0 IMAD.MOV.U32 R2, RZ, RZ, R0 ;  /* 0x000000ffff028224 */ /* 0x000fe200078e0000 */
[----:B-1----:R-:W-:-:S10]  /*08e0*/  DMUL R8, R16, UR4 ;  /* 0x0000000410087c28 */ /* 0x002fd40008000000 */
[----:B------:R-:W0:Y:S02]  /*08f0*/  F2F.F32.F64 R8, R8 ;  /* 0x0000000800087310 */ /* 0x000e240000301000 */
[----:B0-----:R-:W-:-:S07]  /*0900*/  FSEL R14, -R8, R8, !P1 ;  /* 0x00000008080e7208 */ /* 0x001fce0004800100 */
.L_x_74:
[----:B------:R-:W-:Y:S05]  /*0910*/  BSYNC.RECONVERGENT B0 ;  /* 0x0000000000007941 */ /* 0x000fea0003800200 */
.L_x_73:
[C---:B------:R-:W-:Y:S01]  /*0920*/  FMUL R3, R5.reuse, 0.63661974668502807617 ;  /* 0x3f22f98305037820 */ /* 0x040fe20000400000 */
[----:B------:R-:W-:Y:S02]  /*0930*/  IMAD.MOV.U32 R0, RZ, RZ, 0x37cbac00 ;  /* 0x37cbac00ff007424 */ /* 0x000fe400078e00ff */
[----:B------:R-:W-:Y:S01]  /*0940*/  FMUL R9, R14, R14 ;  /* 0x0000000e0e097220 */ /* 0x000fe20000400000 */
[C---:B------:R-:W-:Y:S01]  /*0950*/  LOP3.LUT R15, R2.reuse, 0x1, RZ, 0xc0, !PT ;  /* 0x00000001020f7812 */ /* 0x040fe200078ec0ff */
[----:B------:R-:W-:Y:S01]  /*0960*/  IMAD.MOV.U32 R18, RZ, RZ, 0x3d2aaabb ;  /* 0x3d2aaabbff127424 */ /* 0x000fe200078e00ff */
[----:B------:R-:W-:Y:S01]  /*0970*/  FSETP.GE.AND P0, PT, |R5|, 105615, PT ;  /* 0x47ce47800500780b */ /* 0x000fe20003f06200 */
[----:B------:R-:W0:Y:S01]  /*0980*/  F2I.NTZ R3, R3 ;  /* 0x0000000300037305 */ /* 0x000e220000203100 */
[----:B------:R-:W-:Y:S01]  /*0990*/  FFMA R8, R9, R0, -0.0013887860113754868507 ;  /* 0xbab607ed09087423 */ /* 0x000fe20000000000 */
[----:B------:R-:W-:Y:S01]  /*09a0*/  ISETP.NE.U32.AND P1, PT, R15, 0x1, PT ;  /* 0x000000010f00780c */ /* 0x000fe20003f25070 */
[----:B------:R-:W-:Y:S01]  /*09b0*/  IMAD.MOV.U32 R19, RZ, RZ, 0x3effffff ;  /* 0x3effffffff137424 */ /* 0x000fe200078e00ff */
[----:B------:R-:W-:Y:S01]  /*09c0*/  LOP3.LUT P2, RZ, R2, 0x2, RZ, 0xc0, !PT ;  /* 0x0000000202ff7812 */ /* 0x000fe2000784c0ff */
[----:B------:R-:W-:Y:S01]  /*09d0*/  BSSY.RECONVERGENT B0, `(.L_x_76) ;  /* 0x0000045000007945 */ /* 0x000fe20003800200 */
[----:B------:R-:W-:-:S02]  /*09e0*/  FSEL R8, R8, -0.00019574658654164522886, !P1 ;  /* 0xb94d415308087808 */ /* 0x000fc40004800000 */
[----:B------:R-:W-:Y:S02]  /*09f0*/  FSEL R16, R18, 0.0083327032625675201416, !P1 ;  /* 0x3c0885e412107808 */ /* 0x000fe40004800000 */
[----:B------:R-:W-:Y:S02]  /*0a00*/  FSEL R20, -R19, -0.16666662693023681641, !P1 ;  /* 0xbe2aaaa813147808 */ /* 0x000fe40004800100 */
[----:B------:R-:W-:Y:S01]  /*0a10*/  FSEL R17, R14, 1, P1 ;  /* 0x3f8000000e117808 */ /* 0x000fe20000800000 */
[----:B------:R-:W-:Y:S01]  /*0a20*/  FFMA R16, R9, R8, R16 ;  /* 0x0000000809107223 */ /* 0x000fe20000000010 */
[----:B------:R-:W-:Y:S02]  /*0a30*/  FSETP.EQ.OR P1, PT, |R5|, +INF , !P0 ;  /* 0x7f8000000500780b */ /* 0x000fe40004722600 */
[----:B0-----:R-:W-:Y:S01]  /*0a40*/  I2FP.F32.S32 R8, R3 ;  /* 0x0000000300087245 */ /* 0x001fe20000201400 */
[C---:B------:R-:W-:Y:S01]  /*0a50*/  FFMA R20, R9.reuse, R16, R20 ;  /* 0x0000001009147223 */ /* 0x040fe20000000014 */
[----:B------:R-:W-:Y:S01]  /*0a60*/  FFMA R2, R9, R17, RZ ;  /* 0x0000001109027223 */ /* 0x000fe200000000ff */
[----:B------:R-:W-:Y:S01]  /*0a70*/  FMUL R16, RZ, R5 ;  /* 0x00000005ff107220 */ /* 0x000fe20000400000 */
[----:B------:R-:W-:Y:S01]  /*0a80*/  SEL R3, R3, RZ, !P0 ;  /* 0x000000ff03037207 */ /* 0x000fe20004000000 */
[----:B------:R-:W-:Y:S01]  /*0a90*/  FFMA R15, R8, -1.5707962512969970703, R5 ;  /* 0xbfc90fda080f7823 */ /* 0x000fe20000000005 */
[----:B------:R-:W-:-:S03]  /*0aa0*/  FFMA R17, R2, R20, R17 ;  /* 0x0000001402117223 */ /* 0x000fc60000000011 */
[C---:B------:R-:W-:Y:S01]  /*0ab0*/  FFMA R15, R8.reuse, -7.5497894158615963534e-08, R15 ;  /* 0xb3a22168080f7823 */ /* 0x040fe2000000000f */
[----:B------:R-:W-:Y:S02]  /*0ac0*/  IMAD.MOV.U32 R20, RZ, RZ, R3 ;  /* 0x000000ffff147224 */ /* 0x000fe400078e0003 */
[----:B------:R-:W-:Y:S01]  /*0ad0*/  @P2 FADD R17, RZ, -R17 ;  /* 0x80000011ff112221 */ /* 0x000fe20000000000 */
[----:B------:R-:W-:-:S04]  /*0ae0*/  @!P0 FFMA R16, R8, -5.3903029534742383927e-15, R15 ;  /* 0xa7c234c508108823 */ /* 0x000fc8000000000f */
[----:B------:R-:W-:Y:S01]  /*0af0*/  IMAD.MOV.U32 R2, RZ, RZ, R16 ;  /* 0x000000ffff027224 */ /* 0x000fe200078e0010 */
[----:B------:R-:W-:Y:S06]  /*0b00*/  @P1 BRA `(.L_x_77) ;  /* 0x0000000000c41947 */ /* 0x000fec0003800000 */
[----:B------:R-:W-:Y:S01]  /*0b10*/  SHF.R.U32.HI R8, RZ, 0x17, R5 ;  /* 0x00000017ff087819 */ /* 0x000fe20000011605 */
[----:B------:R-:W-:Y:S01]  /*0b20*/  IMAD.SHL.U32 R9, R5, 0x100, RZ ;  /* 0x0000010005097824 */ /* 0x000fe200078e00ff */
[----:B------:R-:W0:Y:S01]  /*0b30*/  LDCU.64 UR8, c[0x4][URZ] ;  /* 0x01000000ff0877ac */ /* 0x000e220008000a00 */
[----:B------:R-:W-:Y:S01]  /*0b40*/  IMAD.MOV.U32 R20, RZ, RZ, RZ ;  /* 0x000000ffff147224 */ /* 0x000fe200078e00ff */
[----:B------:R-:W-:Y:S01]  /*0b50*/  LOP3.LUT R8, R8, 0xe0, RZ, 0xc0, !PT ;  /* 0x000000e008087812 */ /* 0x000fe200078ec0ff */
[----:B------:R-:W-:Y:S01]  /*0b60*/  IMAD.MOV.U32 R16, RZ, RZ, R1 ;  /* 0x000000ffff107224 */ /* 0x000fe200078e0001 */
[----:B------:R-:W-:Y:S01]  /*0b70*/  LOP3.LUT R23, R9, 0x80000000, RZ, 0xfc, !PT ;  /* 0x8000000009177812 */ /* 0x000fe200078efcff */
[----:B------:R-:W-:Y:S01]  /*0b80*/  UMOV UR5, URZ ;  /* 0x000000ff00057c82 */ /* 0x000fe20008000000 */
[----:B------:R-:W-:Y:S01]  /*0b90*/  UMOV UR4, URZ ;  /* 0x000000ff00047c82 */ /* 0x000fe20008000000 */
[----:B------:R-:W-:-:S05]  /*0ba0*/  VIADD R8, R8, 0xffffff80 ;  /* 0xffffff8008087836 */ /* 0x000fca0000000000 */
[----:B------:R-:W-:-:S05]  /*0bb0*/  SHF.R.U32.HI R8, RZ, 0x5, R8 ;  /* 0x00000005ff087819 */ /* 0x000fca0000011608 */
[----:B------:R-:W-:-:S07]  /*0bc0*/  IMAD R22, R8, -0x4, R1 ;  /* 0xfffffffc08167824 */ /* 0x000fce00078e0201 */
.L_x_78:
        /* <DEDUP_REMOVED lines=13> */
[----:B------:R-:W-:Y:S01]  /*0ca0*/  ISETP.NE.AND P0, PT, R4, RZ, PT ;  /* 0x000000ff0400720c */ /* 0x000fe20003f05270 */
[----:B------:R0:W-:Y:S04]  /*0cb0*/  STL [R1+0x18], R20 ;  /* 0x0000181401007387 */ /* 0x0001e80000100800 */
[----:B------:R-:W2:Y:S04]  /*0cc0*/  LDL R21, [R22+0x18] ;  /* 0x0000180016157983 */ /* 0x000ea80000100800 */
[----:B------:R-:W2:Y:S04]  /*0cd0*/  LDL R8, [R22+0x14] ;  /* 0x0000140016087983 */ /* 0x000ea80000100800 */
[----:B------:R-:W3:Y:S01]  /*0ce0*/  @P0 LDL R9, [R22+0x10] ;  /* 0x0000100016090983 */ /* 0x000ee20000100800 */
[----:B------:R-:W-:Y:S01]  /*0cf0*/  UMOV UR4, 0x54442d19 ;  /* 0x54442d1900047882 */ /* 0x000fe20000000000 */
[----:B------:R-:W-:Y:S01]  /*0d00*/  UMOV UR5, 0x3bf921fb ;  /* 0x3bf921fb00057882 */ /* 0x000fe20000000000 */
[----:B--2---:R-:W-:-:S02]  /*0d10*/  @P0 SHF.L.W.U32.HI R21, R8, R4, R21 ;  /* 0x0000000408150219 */ /* 0x004fc40000010e15 */
[----:B---3--:R-:W-:Y:S02]  /*0d20*/  @P0 SHF.L.W.U32.HI R8, R9, R4, R8 ;  /* 0x0000000409080219 */ /* 0x008fe40000010e08 */
[----:B------:R-:W-:Y:S02]  /*0d30*/  ISETP.GE.AND P0, PT, R5, RZ, PT ;  /* 0x000000ff0500720c */ /* 0x000fe40003f06270 */
[C-C-:B------:R-:W-:Y:S01]  /*0d40*/  SHF.L.W.U32.HI R16, R8.reuse, 0x2, R21.reuse ;  /* 0x0000000208107819 */ /* 0x140fe20000010e15 */
[----:B------:R-:W-:Y:S01]  /*0d50*/  IMAD.SHL.U32 R8, R8, 0x4, RZ ;  /* 0x0000000408087824 */ /* 0x000fe200078e00ff */
[----:B------:R-:W-:Y:S02]  /*0d60*/  SHF.R.U32.HI R21, RZ, 0x1e, R21 ;  /* 0x0000001eff157819 */ /* 0x000fe40000011615 */
[----:B------:R-:W-:Y:S02]  /*0d70*/  SHF.R.S32.HI R9, RZ, 0x1f, R16 ;  /* 0x0000001fff097819 */ /* 0x000fe40000011410 */
[----:B0-----:R-:W-:-:S02]  /*0d80*/  LOP3.LUT R20, R16, R5, RZ, 0x3c, !PT ;  /* 0x0000000510147212 */ /* 0x001fc400078e3cff */
[C---:B------:R-:W-:Y:S02]  /*0d90*/  LOP3.LUT R8, R9.reuse, R8, RZ, 0x3c, !PT ;  /* 0x0000000809087212 */ /* 0x040fe400078e3cff */
[----:B------:R-:W-:Y:S02]  /*0da0*/  LOP3.LUT R9, R9, R16, RZ, 0x3c, !PT ;  /* 0x0000001009097212 */ /* 0x000fe400078e3cff */
[----:B------:R-:W-:Y:S02]  /*0db0*/  ISETP.GE.AND P2, PT, R20, RZ, PT ;  /* 0x000000ff1400720c */ /* 0x000fe40003f46270 */
[----:B------:R-:W-:Y:S02]  /*0dc0*/  LEA.HI R20, R16, R21, RZ, 0x1 ;  /* 0x0000001510147211 */ /* 0x000fe400078f08ff */
[----:B------:R-:W0:Y:S03]  /*0dd0*/  I2F.F64.S64 R8, R8 ;  /* 0x0000000800087312 */ /* 0x000e260000301c00 */
[----:B------:R-:W-:Y:S01]  /*0de0*/  @!P0 IMAD.MOV R20, RZ, RZ, -R20 ;  /* 0x000000ffff148224 */ /* 0x000fe200078e0a14 */
[----:B0-----:R-:W-:-:S10]  /*0df0*/  DMUL R14, R8, UR4 ;  /* 0x00000004080e7c28 */ /* 0x001fd40008000000 */
[----:B------:R-:W0:Y:S02]  /*0e00*/  F2F.F32.F64 R14, R14 ;  /* 0x0000000e000e7310 */ /* 0x000e240000301000 */
[----:B0-----:R-:W-:-:S07]  /*0e10*/  FSEL R16, -R14, R14, !P2 ;  /* 0x0000000e0e107208 */ /* 0x001fce0005000100 */
.L_x_77:
[----:B------:R-:W-:Y:S05]  /*0e20*/  BSYNC.RECONVERGENT B0 ;  /* 0x0000000000007941 */ /* 0x000fea0003800200 */
.L_x_76:
[----:B------:R-:W-:Y:S01]  /*0e30*/  FMUL R9, R16, R16 ;  /* 0x0000001010097220 */ /* 0x000fe20000400000 */
[----:B------:R-:W-:Y:S01]  /*0e40*/  LOP3.LUT R14, R20, 0x1, RZ, 0xc0, !PT ;  /* 0x00000001140e7812 */ /* 0x000fe200078ec0ff */
[----:B------:R-:W-:Y:S02]  /*0e50*/  IMAD.MOV.U32 R21, RZ, RZ, 0x3c0885e4 ;  /* 0x3c0885e4ff157424 */ /* 0x000fe400078e00ff */
[----:B------:R-:W-:Y:S01]  /*0e60*/  FMUL R17, R24, R17 ;  /* 0x0000001118117220 */ /* 0x000fe20000400000 */
[----:B------:R-:W-:Y:S01]  /*0e70*/  FFMA R8, R9, R0, -0.0013887860113754868507 ;  /* 0xbab607ed09087423 */ /* 0x000fe20000000000 */
[----:B------:R-:W-:Y:S01]  /*0e80*/  ISETP.NE.U32.AND P0, PT, R14, 0x1, PT ;  /* 0x000000010e00780c */ /* 0x000fe20003f05070 */
[----:B------:R-:W-:Y:S01]  /*0e90*/  VIADD R22, R20, 0x1 ;  /* 0x0000000114167836 */ /* 0x000fe20000000000 */
[----:B------:R-:W0:Y:S01]  /*0ea0*/  LDC.64 R14, c[0x0][0x388] ;  /* 0x0000e200ff0e7b82 */ /* 0x000e220000000a00 */
[----:B------:R-:W-:Y:S01]  /*0eb0*/  BSSY.RECONVERGENT B0, `(.L_x_79) ;  /* 0x000004b000007945 */ /* 0x000fe20003800200 */
[----:B------:R-:W-:Y:S01]  /*0ec0*/  FSEL R20, R21, 0.041666727513074874878, !P0 ;  /* 0x3d2aaabb15147808 */ /* 0x000fe20004000000 */
[----:B------:R-:W-:Y:S01]  /*0ed0*/  IMAD.MOV.U32 R21, RZ, RZ, 0x3e2aaaa8 ;  /* 0x3e2aaaa8ff157424 */ /* 0x000fe200078e00ff */
[----:B------:R-:W-:-:S02]  /*0ee0*/  FSEL R8, R8, -0.00019574658654164522886, P0 ;  /* 0xb94d415308087808 */ /* 0x000fc40000000000 */
[----:B------:R-:W-:Y:S01]  /*0ef0*/  LOP3.LUT P2, RZ, R22, 0x2, RZ, 0xc0, !PT ;  /* 0x0000000216ff7812 */ /* 0x000fe2000784c0ff */
[----:B------:R-:W-:Y:S01]  /*0f00*/  IMAD.MOV.U32 R22, RZ, RZ, R13 ;  /* 0x000000ffff167224 */ /* 0x000fe200078e000d */
[----:B------:R-:W-:Y:S01]  /*0f10*/  FSEL R21, -R21, -0.4999999701976776123, !P0 ;  /* 0xbeffffff15157808 */ /* 0x000fe20004000100 */
[----:B------:R-:W-:Y:S01]  /*0f20*/  FFMA R20, R9, R8, R20 ;  /* 0x0000000809147223 */ /* 0x000fe20000000014 */
[----:B------:R-:W-:Y:S02]  /*0f30*/  FSEL R8, R16, 1, !P0 ;  /* 0x3f80000010087808 */ /* 0x000fe40004000000 */
[----:B------:R-:W-:Y:S01]  /*0f40*/  FSETP.GE.AND P0, PT, |R7|, 105615, PT ;  /* 0x47ce47800700780b */ /* 0x000fe20003f06200 */
[C---:B------:R-:W-:Y:S02]  /*0f50*/  FFMA R20, R9.reuse, R20, R21 ;  /* 0x0000001409147223 */ /* 0x040fe40000000015 */
[----:B------:R-:W-:-:S04]  /*0f60*/  FFMA R9, R9, R8, RZ ;  /* 0x0000000809097223 */ /* 0x000fc800000000ff */
[----:B------:R-:W-:Y:S01]  /*0f70*/  FFMA R8, R9, R20, R8 ;  /* 0x0000001409087223 */ /* 0x000fe20000000008 */
[----:B------:R-:W-:-:S03]  /*0f80*/  IMAD.SHL.U32 R9, R25, 0x4, RZ ;  /* 0x0000000419097824 */ /* 0x000fc600078e00ff */
[----:B------:R-:W-:Y:S01]  /*0f90*/  @P2 FADD R8, RZ, -R8 ;  /* 0x80000008ff082221 */ /* 0x000fe20000000000 */
[----:B0-----:R-:W-:-:S04]  /*0fa0*/  IMAD.WIDE R14, R9, 0x4, R14 ;  /* 0x00000004090e7825 */ /* 0x001fc800078e020e */
[----:B------:R-:W-:Y:S01]  /*0fb0*/  FMUL R17, R8, R17 ;  /* 0x0000001108117220 */ /* 0x000fe20000400000 */
[----:B------:R-:W-:-:S04]  /*0fc0*/  IMAD.MOV.U32 R9, RZ, RZ, R12 ;  /* 0x000000ffff097224 */ /* 0x000fc800078e000c */
[----:B------:R0:W-:Y:S01]  /*0fd0*/  STG.E desc[UR6][R14.64], R17 ;  /* 0x000000110e007986 */ /* 0x0001e2000c101906 */
[----:B------:R-:W-:Y:S05]  /*0fe0*/  @!P0 BRA `(.L_x_80) ;  /* 0x0000000000dc8947 */ /* 0x000fea0003800000 */
[----:B------:R-:W-:-:S13]  /*0ff0*/  FSETP.NEU.AND P0, PT, |R7|, +INF , PT ;  /* 0x7f8000000700780b */ /* 0x000fda0003f0d200 */
[----:B------:R-:W-:Y:S01]  /*1000*/  @!P0 FMUL R9, RZ, R7 ;  /* 0x00000007ff098220 */ /* 0x000fe20000400000 */
[----:B------:R-:W-:Y:S01]  /*1010*/  @!P0 IMAD.MOV.U32 R22, RZ, RZ, RZ ;  /* 0x000000ffff168224 */ /* 0x000fe200078e00ff */
[----:B------:R-:W-:Y:S06]  /*1020*/  @!P0 BRA `(.L_x_80) ;  /* 0x0000000000cc8947 */ /* 0x000fec0003800000 */
[----:B------:R-:W-:Y:S01]  /*1030*/  IMAD.SHL.U32 R8, R7, 0x100, RZ ;  /* 0x0000010007087824 */ /* 0x000fe200078e00ff */
[----:B------:R-:W1:Y:S01]  /*1040*/  LDCU.64 UR8, c[0x4][URZ] ;  /* 0x01000000ff0877ac */ /* 0x000e620008000a00 */
[----:B------:R-:W-:Y:S02]  /*1050*/  IMAD.MOV.U32 R21, RZ, RZ, RZ ;  /* 0x000000ffff157224 */ /* 0x000fe400078e00ff */
[----:B------:R-:W-:Y:S01]  /*1060*/  IMAD.MOV.U32 R20, RZ, RZ, R1 ;  /* 0x000000ffff147224 */ /* 0x000fe200078e0001 */
[----:B------:R-:W-:Y:S01]  /*1070*/  LOP3.LUT R27, R8, 0x80000000, RZ, 0xfc, !PT ;  /* 0x80000000081b7812 */ /* 0x000fe200078efcff */
[----:B------:R-:W-:Y:S01]  /*1080*/  UMOV UR5, URZ ;  /* 0x000000ff00057c82 */ /* 0x000fe20008000000 */
[----:B------:R-:W-:-:S05]  /*1090*/  UMOV UR4, URZ ;  /* 0x000000ff00047c82 */ /* 0x000fca0008000000 */
.L_x_81:
[----:B-1----:R-:W-:Y:S02]  /*10a0*/  IMAD.U32 R8, RZ, RZ, UR8 ;  /* 0x00000008ff087e24 */ /* 0x002fe4000f8e00ff */
[----:B------:R-:W-:-:S05]  /*10b0*/  IMAD.U32 R9, RZ, RZ, UR9 ;  /* 0x00000009ff097e24 */ /* 0x000fca000f8e00ff */
[----:B------:R-:W0:Y:S01]  /*10c0*/  LDG.E.CONSTANT R8, desc[UR6][R8.64] ;  /* 0x0000000608087981 */ /* 0x000e22000c1e9900 */
[----:B------:R-:W-:Y:S02]  /*10d0*/  UIADD3 UR8, UP0, UPT, UR8, 0x4, URZ ;  /* 0x0000000408087890 */ /* 0x000fe4000ff1e0ff */
[----:B------:R-:W-:Y:S02]  /*10e0*/  UIADD3 UR4, UPT, UPT, UR4, 0x1, URZ ;  /* 0x0000000104047890 */ /* 0x000fe4000fffe0ff */
[----:B------:R-:W-:Y:S02]  /*10f0*/  UIADD3.X UR9, UPT, UPT, URZ, UR9, URZ, UP0, !UPT ;  /* 0x00000009ff097290 */ /* 0x000fe400087fe4ff */
[----:B------:R-:W-:Y:S01]  /*1100*/  UISETP.NE.AND UP0, UPT, UR4, 0x6, UPT ;  /* 0x000000060400788c */ /* 0x000fe2000bf05270 */
[----:B0-----:R-:W-:-:S03]  /*1110*/  IMAD.WIDE.U32 R16, R8, R27, RZ ;  /* 0x0000001b08107225 */ /* 0x001fc600078e00ff */
        /* <DEDUP_REMOVED lines=17> */
[----:B------:R-:W-:Y:S01]  /*1230*/  UMOV UR5, 0x3bf921fb ;  /* 0x3bf921fb00057882 */ /* 0x000fe20000000000 */
[----:B------:R-:W-:-:S02]  /*1240*/  ISETP.GE.AND P2, PT, R7, RZ, PT ;  /* 0x000000ff0700720c */ /* 0x000fc40003f46270 */
[-C--:B--2---:R-:W-:Y:S02]  /*1250*/  @P0 SHF.L.W.U32.HI R20, R9, R16.reuse, R20 ;  /* 0x0000001009140219 */ /* 0x084fe40000010e14 */
[----:B---3--:R-:W-:Y:S02]  /*1260*/  @P0 SHF.L.W.U32.HI R9, R8, R16, R9 ;  /* 0x0000001008090219 */ /* 0x008fe40000010e09 */
[--C-:B0-----:R-:W-:Y:S02]  /*1270*/  SHF.R.U32.HI R21, RZ, 0x1e, R20.reuse ;  /* 0x0000001eff157819 */ /* 0x101fe40000011614 */
[C---:B------:R-:W-:Y:S01]  /*1280*/  SHF.L.W.U32.HI R22, R9.reuse, 0x2, R20 ;  /* 0x0000000209167819 */ /* 0x040fe20000010e14 */
[----:B------:R-:W-:-:S03]  /*1290*/  IMAD.SHL.U32 R9, R9, 0x4, RZ ;  /* 0x0000000409097824 */ /* 0x000fc600078e00ff */
[----:B------:R-:W-:Y:S02]  /*12a0*/  SHF.R.S32.HI R16, RZ, 0x1f, R22 ;  /* 0x0000001fff107819 */ /* 0x000fe40000011416 */
[----:B------:R-:W-:Y:S02]  /*12b0*/  LOP3.LUT R20, R22, R7, RZ, 0x3c, !PT ;  /* 0x0000000716147212 */ /* 0x000fe400078e3cff */
[C---:B------:R-:W-:Y:S02]  /*12c0*/  LOP3.LUT R8, R16.reuse, R9, RZ, 0x3c, !PT ;  /* 0x0000000910087212 */ /* 0x040fe400078e3cff */
[----:B------:R-:W-:Y:S02]  /*12d0*/  LOP3.LUT R9, R16, R22, RZ, 0x3c, !PT ;  /* 0x0000001610097212 */ /* 0x000fe400078e3cff */
[----:B------:R-:W-:Y:S02]  /*12e0*/  LEA.HI R22, R22, R21, RZ, 0x1 ;  /* 0x0000001516167211 */ /* 0x000fe400078f08ff */
[----:B------:R-:W-:-:S02]  /*12f0*/  ISETP.GE.AND P0, PT, R20, RZ, PT ;  /* 0x000000ff1400720c */ /* 0x000fc40003f06270 */
[----:B------:R-:W0:Y:S01]  /*1300*/  I2F.F64.S64 R8, R8 ;  /* 0x0000000800087312 */ /* 0x000e220000301c00 */
[----:B------:R-:W-:-:S04]  /*1310*/  IMAD.MOV R20, RZ, RZ, -R22 ;  /* 0x000000ffff147224 */ /* 0x000fc800078e0a16 */
[----:B------:R-:W-:Y:S01]  /*1320*/  @!P2 IMAD.MOV.U32 R22, RZ, RZ, R20 ;  /* 0x000000ffff16a224 */ /* 0x000fe200078e0014 */
[----:B0-----:R-:W-:-:S10]  /*1330*/  DMUL R16, R8, UR4 ;  /* 0x0000000408107c28 */ /* 0x001fd40008000000 */
[----:B------:R-:W0:Y:S02]  /*1340*/  F2F.F32.F64 R16, R16 ;  /* 0x0000001000107310 */ /* 0x000e240000301000 */
[----:B0-----:R-:W-:-:S07]  /*1350*/  FSEL R9, -R16, R16, !P0 ;  /* 0x0000001010097208 */ /* 0x001fce0004000100 */
.L_x_80:
[----:B------:R-:W-:Y:S05]  /*1360*/  BSYNC.RECONVERGENT B0 ;  /* 0x0000000000007941 */ /* 0x000fea0003800200 */
.L_x_79:
[----:B------:R-:W-:Y:S01]  /*1370*/  FMUL R8, R9, R9 ;  /* 0x0000000909087220 */ /* 0x000fe20000400000 */
[C---:B------:R-:W-:Y:S01]  /*1380*/  LOP3.LUT R16, R22.reuse, 0x1, RZ, 0xc0, !PT ;  /* 0x0000000116107812 */ /* 0x040fe200078ec0ff */
[----:B------:R-:W-:Y:S01]  /*1390*/  BSSY.RECONVERGENT B0, `(.L_x_82) ;  /* 0x0000041000007945 */ /* 0x000fe20003800200 */
[----:B------:R-:W-:Y:S01]  /*13a0*/  LOP3.LUT P2, RZ, R22, 0x2, RZ, 0xc0, !PT ;  /* 0x0000000216ff7812 */ /* 0x000fe2000784c0ff */
[----:B------:R-:W-:Y:S01]  /*13b0*/  FFMA R0, R8, R0, -0.0013887860113754868507 ;  /* 0xbab607ed08007423 */ /* 0x000fe20000000000 */
[----:B------:R-:W-:Y:S01]  /*13c0*/  ISETP.NE.U32.AND P0, PT, R16, 0x1, PT ;  /* 0x000000011000780c */ /* 0x000fe20003f05070 */
[----:B------:R-:W-:Y:S01]  /*13d0*/  IMAD.MOV.U32 R20, RZ, RZ, R3 ;  /* 0x000000ffff147224 */ /* 0x000fe200078e0003 */
[----:B------:R-:W-:Y:S02]  /*13e0*/  SHF.R.U32.HI R16, RZ, 0x17, R5 ;  /* 0x00000017ff107819 */ /* 0x000fe40000011605 */
[----:B0-----:R-:W-:Y:S02]  /*13f0*/  FSEL R17, R0, -0.00019574658654164522886, !P0 ;  /* 0xb94d415300117808 */ /* 0x001fe40004000000 */
[----:B------:R-:W-:-:S02]  /*1400*/  FSEL R21, R18, 0.0083327032625675201416, !P0 ;  /* 0x3c0885e412157808 */ /* 0x000fc40004000000 */
[----:B------:R-:W-:Y:S02]  /*1410*/  LOP3.LUT R16, R16, 0xe0, RZ, 0xc0, !PT ;  /* 0x000000e010107812 */ /* 0x000fe400078ec0ff */
[----:B------:R-:W-:Y:S01]  /*1420*/  FSEL R23, R9, 1, P0 ;  /* 0x3f80000009177808 */ /* 0x000fe20000000000 */
[----:B------:R-:W-:Y:S01]  /*1430*/  FFMA R17, R8, R17, R21 ;  /* 0x0000001108117223 */ /* 0x000fe20000000015 */
[----:B------:R-:W-:Y:S01]  /*1440*/  FSEL R21, -R19, -0.16666662693023681641, !P0 ;  /* 0xbe2aaaa813157808 */ /* 0x000fe20004000100 */
[----:B------:R-:W-:-:S04]  /*1450*/  VIADD R0, R16, 0xffffff80 ;  /* 0xffffff8010007836 */ /* 0x000fc80000000000 */
[C---:B------:R-:W-:Y:S01]  /*1460*/  FFMA R17, R8.reuse, R17, R21 ;  /* 0x0000001108117223 */ /* 0x040fe20000000015 */
[----:B------:R-:W-:Y:S01]  /*1470*/  FFMA R8, R8, R23, RZ ;  /* 0x0000001708087223 */ /* 0x000fe200000000ff */
[----:B------:R-:W-:Y:S01]  /*1480*/  SHF.R.U32.HI R0, RZ, 0x5, R0 ;  /* 0x00000005ff007819 */ /* 0x000fe20000011600 */
[----:B------:R-:W-:Y:S02]  /*1490*/  IMAD.MOV.U32 R21, RZ, RZ, R2 ;  /* 0x000000ffff157224 */ /* 0x000fe400078e0002 */
[----:B------:R-:W-:Y:S02]  /*14a0*/  FFMA R23, R8, R17, R23 ;  /* 0x0000001108177223 */ /* 0x000fe40000000017 */
[----:B------:R-:W-:Y:S02]  /*14b0*/  IMAD R0, R0, -0x4, R1 ;  /* 0xfffffffc00007824 */ /* 0x000fe400078e0201 */
[----:B------:R-:W-:Y:S01]  /*14c0*/  @P2 FADD R23, RZ, -R23 ;  /* 0x80000017ff172221 */ /* 0x000fe20000000000 */
[----:B------:R-:W-:Y:S06]  /*14d0*/  @P1 BRA `(.L_x_83) ;  /* 0x0000000000b01947 */ /* 0x000fec0003800000 */
[----:B------:R-:W-:Y:S01]  /*14e0*/  IMAD.SHL.U32 R8, R5, 0x100, RZ ;  /* 0x0000010005087824 */ /* 0x000fe200078e00ff */
[----:B------:R-:W0:Y:S01]  /*14f0*/  LDCU.64 UR8, c[0x4][URZ] ;  /* 0x01000000ff0877ac */ /* 0x000e220008000a00 */
[----:B------:R-:W-:Y:S02]  /*1500*/  IMAD.MOV.U32 R22, RZ, RZ, RZ ;  /* 0x000000ffff167224 */ /* 0x000fe400078e00ff */
[----:B------:R-:W-:Y:S01]  /*1510*/  IMAD.MOV.U32 R20, RZ, RZ, R1 ;  /* 0x000000ffff147224 */ /* 0x000fe200078e0001 */
[----:B------:R-:W-:Y:S01]  /*1520*/  LOP3.LUT R27, R8, 0x80000000, RZ, 0xfc, !PT ;  /* 0x80000000081b7812 */ /* 0x000fe200078efcff */
[----:B------:R-:W-:Y:S01]  /*1530*/  UMOV UR5, URZ ;  /* 0x000000ff00057c82 */ /* 0x000fe20008000000 */
[----:B------:R-:W-:-:S05]  /*1540*/  UMOV UR4, URZ ;  /* 0x000000ff00047c82 */ /* 0x000fca0008000000 */
.L_x_84:
        /* <DEDUP_REMOVED lines=20> */
[----:B------:R-:W-:-:S02]  /*1690*/  ISETP.GE.AND P2, PT, R5, RZ, PT ;  /* 0x000000ff0500720c */ /* 0x000fc40003f46270 */
[-C--:B--2---:R-:W-:Y:S02]  /*16a0*/  @P0 SHF.L.W.U32.HI R21, R8, R4.reuse, R21 ;  /* 0x0000000408150219 */ /* 0x084fe40000010e15 */
[----:B---3--:R-:W-:-:S04]  /*16b0*/  @P0 SHF.L.W.U32.HI R8, R9, R4, R8 ;  /* 0x0000000409080219 */ /* 0x008fc80000010e08 */
[C-C-:B------:R-:W-:Y:S01]  /*16c0*/  SHF.L.W.U32.HI R20, R8.reuse, 0x2, R21.reuse ;  /* 0x0000000208147819 */ /* 0x140fe20000010e15 */
[----:B------:R-:W-:Y:S01]  /*16d0*/  IMAD.SHL.U32 R8, R8, 0x4, RZ ;  /* 0x0000000408087824 */ /* 0x000fe200078e00ff */
[----:B------:R-:W-:Y:S02]  /*16e0*/  SHF.R.U32.HI R21, RZ, 0x1e, R21 ;  /* 0x0000001eff157819 */ /* 0x000fe40000011615 */
[----:B------:R-:W-:Y:S02]  /*16f0*/  SHF.R.S32.HI R9, RZ, 0x1f, R20 ;  /* 0x0000001fff097819 */ /* 0x000fe40000011414 */
[----:B0-----:R-:W-:Y:S02]  /*1700*/  LOP3.LUT R22, R20, R5, RZ, 0x3c, !PT ;  /* 0x0000000514167212 */ /* 0x001fe400078e3cff */
[C---:B------:R-:W-:Y:S02]  /*1710*/  LOP3.LUT R8, R9.reuse, R8, RZ, 0x3c, !PT ;  /* 0x0000000809087212 */ /* 0x040fe400078e3cff */
[----:B------:R-:W-:-:S02]  /*1720*/  LOP3.LUT R9, R9, R20, RZ, 0x3c, !PT ;  /* 0x0000001409097212 */ /* 0x000fc400078e3cff */
[----:B------:R-:W-:Y:S02]  /*1730*/  LEA.HI R20, R20, R21, RZ, 0x1 ;  /* 0x0000001514147211 */ /* 0x000fe400078f08ff */
[----:B------:R-:W-:Y:S02]  /*1740*/  ISETP.GE.AND P0, PT, R22, RZ, PT ;  /* 0x000000ff1600720c */ /* 0x000fe40003f06270 */
[----:B------:R-:W0:Y:S01]  /*1750*/  I2F.F64.S64 R8, R8 ;  /* 0x0000000800087312 */ /* 0x000e220000301c00 */
[----:B------:R-:W-:Y:S01]  /*1760*/  @!P2 IMAD.MOV R20, RZ, RZ, -R20 ;  /* 0x000000ffff14a224 */ /* 0x000fe200078e0a14 */
[----:B0-----:R-:W-:-:S10]  /*1770*/  DMUL R16, R8, UR4 ;  /* 0x0000000408107c28 */ /* 0x001fd40008000000 */
[----:B------:R-:W0:Y:S02]  /*1780*/  F2F.F32.F64 R16, R16 ;  /* 0x0000001000107310 */ /* 0x000e240000301000 */
[----:B0-----:R-:W-:-:S07]  /*1790*/  FSEL R21, -R16, R16, !P0 ;  /* 0x0000001010157208 */ /* 0x001fce0004000100 */
.L_x_83:
[----:B------:R-:W-:Y:S05]  /*17a0*/  BSYNC.RECONVERGENT B0 ;  /* 0x0000000000007941 */ /* 0x000fea0003800200 */
.L_x_82:
[C---:B------:R-:W-:Y:S01]  /*17b0*/  LOP3.LUT R8, R20.reuse, 0x1, RZ, 0xc0, !PT ;  /* 0x0000000114087812 */ /* 0x040fe200078ec0ff */
[----:B------:R-:W-:Y:S02]  /*17c0*/  IMAD.MOV.U32 R16, RZ, RZ, 0x37cbac00 ;  /* 0x37cbac00ff107424 */ /* 0x000fe400078e00ff */
[----:B------:R-:W-:Y:S01]  /*17d0*/  FMUL R9, R21, R21 ;  /* 0x0000001515097220 */ /* 0x000fe20000400000 */
[----:B------:R-:W-:Y:S01]  /*17e0*/  LOP3.LUT P2, RZ, R20, 0x2, RZ, 0xc0, !PT ;  /* 0x0000000214ff7812 */ /* 0x000fe2000784c0ff */
[----:B------:R-:W-:Y:S01]  /*17f0*/  FMUL R23, R24, R23 ;  /* 0x0000001718177220 */ /* 0x000fe20000400000 */
[----:B------:R-:W-:Y:S01]  /*1800*/  ISETP.NE.U32.AND P0, PT, R8, 0x1, PT ;  /* 0x000000010800780c */ /* 0x000fe20003f05070 */
[----:B------:R-:W-:Y:S01]  /*1810*/  FFMA R8, R9, R16, -0.0013887860113754868507 ;  /* 0xbab607ed09087423 */ /* 0x000fe20000000010 */
[----:B------:R-:W-:Y:S02]  /*1820*/  BSSY.RECONVERGENT B0, `(.L_x_85) ;  /* 0x0000045000007945 */ /* 0x000fe40003800200 */
[----:B------:R-:W-:-:S02]  /*1830*/  FSEL R22, R18, 0.0083327032625675201416, !P0 ;  /* 0x3c0885e412167808 */ /* 0x000fc40004000000 */
[----:B------:R-:W-:Y:S02]  /*1840*/  FSEL R18, R8, -0.00019574658654164522886, !P0 ;  /* 0xb94d415308127808 */ /* 0x000fe40004000000 */
[----:B------:R-:W-:Y:S02]  /*1850*/  FSEL R8, R21, 1, P0 ;  /* 0x3f80000015087808 */ /* 0x000fe40000000000 */
[----:B------:R-:W-:Y:S01]  /*1860*/  FSEL R19, -R19, -0.16666662693023681641, !P0 ;  /* 0xbe2aaaa813137808 */ /* 0x000fe20004000100 */
[----:B------:R-:W-:Y:S01]  /*1870*/  FFMA R18, R9, R18, R22 ;  /* 0x0000001209127223 */ /* 0x000fe20000000016 */
[----:B------:R-:W-:Y:S01]  /*1880*/  FSETP.GE.AND P0, PT, |R7|, 105615, PT ;  /* 0x47ce47800700780b */ /* 0x000fe20003f06200 */
[C---:B------:R-:W-:Y:S02]  /*1890*/  FFMA R17, R9.reuse, R8, RZ ;  /* 0x0000000809117223 */ /* 0x040fe400000000ff */
[----:B------:R-:W-:-:S04]  /*18a0*/  FFMA R18, R9, R18, R19 ;  /* 0x0000001209127223 */ /* 0x000fc80000000013 */
[----:B------:R-:W-:-:S04]  /*18b0*/  FFMA R8, R17, R18, R8 ;  /* 0x0000001211087223 */ /* 0x000fc80000000008 */
[----:B------:R-:W-:-:S04]  /*18c0*/  @P2 FADD R8, RZ, -R8 ;  /* 0x80000008ff082221 */ /* 0x000fc80000000000 */
[----:B------:R-:W-:-:S05]  /*18d0*/  FMUL R23, R8, R23 ;  /* 0x0000001708177220 */ /* 0x000fca0000400000 */
        /* <DEDUP_REMOVED lines=13> */
.L_x_87:
[----:B-1----:R-:W-:Y:S02]  /*19b0*/  IMAD.U32 R12, RZ, RZ, UR8 ;  /* 0x00000008ff0c7e24 */ /* 0x002fe4000f8e00ff */
        /* <DEDUP_REMOVED lines=10> */
[----:B-1----:R-:W-:Y:S01]  /*1a60*/  VIADD R8, R8, 0x4 ;  /* 0x0000000408087836 */ /* 0x002fe20000000000 */
        /* <DEDUP_REMOVED lines=16> */
[----:B---3--:R-:W-:-:S04]  /*1b70*/  @P0 SHF.L.W.U32.HI R9, R8, R13, R9 ;  /* 0x0000000d08090219 */ /* 0x008fc80000010e09 */
[C---:B------:R-:W-:Y:S01]  /*1b80*/  SHF.L.W.U32.HI R20, R9.reuse, 0x2, R12 ;  /* 0x0000000209147819 */ /* 0x040fe20000010e0c */
[----:B------:R-:W-:-:S03]  /*1b90*/  IMAD.SHL.U32 R9, R9, 0x4, RZ ;  /* 0x0000000409097824 */ /* 0x000fc600078e00ff */
[----:B------:R-:W-:Y:S02]  /*1ba0*/  SHF.R.S32.HI R13, RZ, 0x1f, R20 ;  /* 0x0000001fff0d7819 */ /* 0x000fe40000011414 */
[----:B------:R-:W-:Y:S02]  /*1bb0*/  LOP3.LUT R7, R20, R7, RZ, 0x3c, !PT ;  /* 0x0000000714077212 */ /* 0x000fe400078e3cff */
[C---:B------:R-:W-:Y:S02]  /*1bc0*/  LOP3.LUT R8, R13.reuse, R9, RZ, 0x3c, !PT ;  /* 0x000000090d087212 */ /* 0x040fe400078e3cff */
[----:B------:R-:W-:Y:S02]  /*1bd0*/  LOP3.LUT R9, R13, R20, RZ, 0x3c, !PT ;  /* 0x000000140d097212 */ /* 0x000fe400078e3cff */
[----:B------:R-:W-:Y:S02]  /*1be0*/  SHF.R.U32.HI R13, RZ, 0x1e, R12 ;  /* 0x0000001eff0d7819 */ /* 0x000fe4000001160c */
[----:B------:R-:W-:-:S02]  /*1bf0*/  ISETP.GE.AND P0, PT, R7, RZ, PT ;  /* 0x000000ff0700720c */ /* 0x000fc40003f06270 */
[----:B------:R-:W2:Y:S01]  /*1c00*/  I2F.F64.S64 R8, R8 ;  /* 0x0000000800087312 */ /* 0x000ea20000301c00 */
[----:B------:R-:W-:-:S05]  /*1c10*/  LEA.HI R13, R20, R13, RZ, 0x1 ;  /* 0x0000000d140d7211 */ /* 0x000fca00078f08ff */
[----:B------:R-:W-:-:S04]  /*1c20*/  IMAD.MOV R7, RZ, RZ, -R13 ;  /* 0x000000ffff077224 */ /* 0x000fc800078e0a0d */
[----:B------:R-:W-:Y:S01]  /*1c30*/  @!P2 IMAD.MOV.U32 R13, RZ, RZ, R7 ;  /* 0x000000ffff0da224 */ /* 0x000fe200078e0007 */
[----:B--2---:R-:W-:-:S10]  /*1c40*/  DMUL R18, R8, UR4 ;  /* 0x0000000408127c28 */ /* 0x004fd40008000000 */
[----:B------:R-:W2:Y:S02]  /*1c50*/  F2F.F32.F64 R18, R18 ;  /* 0x0000001200127310 */ /* 0x000ea40000301000 */
[----:B-12---:R-:W-:-:S07]  /*1c60*/  FSEL R12, -R18, R18, !P0 ;  /* 0x00000012120c7208 */ /* 0x006fce0004000100 */
.L_x_86:
[----:B------:R-:W-:Y:S05]  /*1c70*/  BSYNC.RECONVERGENT B0 ;  /* 0x0000000000007941 */ /* 0x000fea0003800200 */
.L_x_85:
[----:B------:R-:W-:Y:S01]  /*1c80*/  FMUL R7, R12, R12 ;  /* 0x0000000c0c077220 */ /* 0x000fe20000400000 */
[----:B------:R-:W-:Y:S01]  /*1c90*/  LOP3.LUT R8, R13, 0x1, RZ, 0xc0, !PT ;  /* 0x000000010d087812 */ /* 0x000fe200078ec0ff */
[----:B------:R-:W1:Y:S01]  /*1ca0*/  LDC R18, c[0x0][0x370] ;  /* 0x0000dc00ff127b82 */ /* 0x000e620000000800 */
[----:B------:R-:W-:Y:S02]  /*1cb0*/  IMAD.MOV.U32 R20, RZ, RZ, 0x3c0885e4 ;  /* 0x3c0885e4ff147424 */ /* 0x000fe400078e00ff */
[----:B------:R-:W-:Y:S01]  /*1cc0*/  FFMA R16, R7, R16, -0.0013887860113754868507 ;  /* 0xbab607ed07107423 */ /* 0x000fe20000000010 */
[----:B------:R-:W-:Y:S01]  /*1cd0*/  ISETP.NE.U32.AND P0, PT, R8, 0x1, PT ;  /* 0x000000010800780c */ /* 0x000fe20003f05070 */
[----:B------:R-:W-:Y:S02]  /*1ce0*/  VIADD R13, R13, 0x1 ;  /* 0x000000010d0d7836 */ /* 0x000fe40000000000 */
[----:B------:R-:W-:Y:S01]  /*1cf0*/  IMAD.MOV.U32 R17, RZ, RZ, 0x3e2aaaa8 ;  /* 0x3e2aaaa8ff117424 */ /* 0x000fe200078e00ff */
[----:B------:R-:W-:Y:S01]  /*1d00*/  FSEL R16, R16, -0.00019574658654164522886, P0 ;  /* 0xb94d415310107808 */ /* 0x000fe20000000000 */
[----:B------:R-:W2:Y:S01]  /*1d10*/  LDC.64 R8, c[0x0][0x380] ;  /* 0x0000e000ff087b82 */ /* 0x000ea20000000a00 */
[----:B------:R-:W-:Y:S01]  /*1d20*/  FSEL R20, R20, 0.041666727513074874878, !P0 ;  /* 0x3d2aaabb14147808 */ /* 0x000fe20004000000 */
[----:B------:R-:W-:Y:S01]  /*1d30*/  IMAD.MOV.U32 R21, RZ, RZ, 0x3f800000 ;  /* 0x3f800000ff157424 */ /* 0x000fe200078e00ff */
[----:B------:R-:W-:-:S02]  /*1d40*/  LOP3.LUT P2, RZ, R13, 0x2, RZ, 0xc0, !PT ;  /* 0x000000020dff7812 */ /* 0x000fc4000784c0ff */
[----:B------:R-:W-:Y:S01]  /*1d50*/  FSEL R13, -R17, -0.4999999701976776123, !P0 ;  /* 0xbeffffff110d7808 */ /* 0x000fe20004000100 */
[C---:B------:R-:W-:Y:S01]  /*1d60*/  FFMA R16, R7.reuse, R16, R20 ;  /* 0x0000001007107223 */ /* 0x040fe20000000014 */
[----:B------:R-:W-:Y:S01]  /*1d70*/  FSEL R12, R12, 1, !P0 ;  /* 0x3f8000000c0c7808 */ /* 0x000fe20004000000 */
[----:B------:R-:W-:Y:S02]  /*1d80*/  STG.E desc[UR6][R14.64+0xc], R21 ;  /* 0x00000c150e007986 */ /* 0x000fe4000c101906 */
[C---:B------:R-:W-:Y:S02]  /*1d90*/  FFMA R13, R7.reuse, R16, R13 ;  /* 0x00000010070d7223 */ /* 0x040fe4000000000d */
[----:B------:R-:W-:-:S04]  /*1da0*/  FFMA R7, R7, R12, RZ ;  /* 0x0000000c07077223 */ /* 0x000fc800000000ff */
[----:B------:R-:W-:Y:S01]  /*1db0*/  FFMA R7, R7, R13, R12 ;  /* 0x0000000d07077223 */ /* 0x000fe2000000000c */
[----:B-1----:R-:W-:-:S03]  /*1dc0*/  IMAD R13, R18, 0x100, R25 ;  /* 0x00000100120d7824 */ /* 0x002fc600078e0219 */
[----:B------:R-:W-:-:S04]  /*1dd0*/  @P2 FADD R7, RZ, -R7 ;  /* 0x80000007ff072221 */ /* 0x000fc80000000000 */
[----:B------:R-:W-:Y:S01]  /*1de0*/  FMUL R7, R24, R7 ;  /* 0x0000000718077220 */ /* 0x000fe20000400000 */
[----:B--2---:R-:W-:-:S04]  /*1df0*/  IMAD.WIDE R8, R13, 0x4, R8 ;  /* 0x000000040d087825 */ /* 0x004fc800078e0208 */
[----:B------:R1:W-:Y:S04]  /*1e00*/  STG.E desc[UR6][R14.64+0x8], R7 ;  /* 0x000008070e007986 */ /* 0x0003e8000c101906 */
[----:B------:R2:W3:Y:S01]  /*1e10*/  LDG.E R24, desc[UR6][R8.64] ;  /* 0x0000000608187981 */ /* 0x0004e2000c1e1900 */
[----:B------:R-:W4:Y:S01]  /*1e20*/  MUFU.RCP64H R13, R11 ;  /* 0x0000000b000d7308 */ /* 0x000f220000001800 */
[----:B------:R-:W-:Y:S01]  /*1e30*/  IMAD.MOV.U32 R12, RZ, RZ, 0x1 ;  /* 0x00000001ff0c7424 */ /* 0x000fe200078e00ff */
[----:B------:R-:W-:Y:S01]  /*1e40*/  BSSY.RECONVERGENT B0, `(.L_x_88) ;  /* 0x0000017000007945 */ /* 0x000fe20003800200 */
[----:B------:R-:W-:-:S04]  /*1e50*/  VIADD R20, R6, 0x8 ;  /* 0x0000000806147836 */ /* 0x000fc80000000000 */
[----:B----4-:R-:W-:-:S08]  /*1e60*/  DFMA R16, -R10, R12, 1 ;  /* 0x3ff000000a10742b */ /* 0x010fd0000000010c */
[----:B------:R-:W-:Y:S02]  /*1e70*/  DFMA R18, R16, R16, R16 ;  /* 0x000000101012722b */ /* 0x000fe40000000010 */
[----:B------:R-:W4:Y:S06]  /*1e80*/  I2F.F64.U32 R16, R20 ;  /* 0x0000001400107312 */ /* 0x000f2c0000201800 */
[----:B------:R-:W-:-:S08]  /*1e90*/  DFMA R18, R12, R18, R12 ;  /* 0x000000120c12722b */ /* 0x000fd0000000000c */
[----:B------:R-:W-:Y:S02]  /*1ea0*/  DFMA R12, -R10, R18, 1 ;  /* 0x3ff000000a0c742b */ /* 0x000fe40000000112 */
[----:B----4-:R-:W-:-:S06]  /*1eb0*/  DADD R16, R16, 0.5 ;  /* 0x3fe0000010107429 */ /* 0x010fcc0000000000 */
[----:B------:R-:W-:-:S04]  /*1ec0*/  DFMA R18, R18, R12, R18 ;  /* 0x0000000c1212722b */ /* 0x000fc80000000012 */
[----:B------:R-:W-:-:S04]  /*1ed0*/  FSETP.GEU.AND P2, PT, |R17|, 6.5827683646048100446e-37, PT ;  /* 0x036000001100780b */ /* 0x000fc80003f4e200 */
[----:B--2---:R-:W-:-:S08]  /*1ee0*/  DMUL R8, R18, R16 ;  /* 0x0000001012087228 */ /* 0x004fd00000000000 */
[----:B------:R-:W-:-:S08]  /*1ef0*/  DFMA R12, -R10, R8, R16 ;  /* 0x000000080a0c722b */ /* 0x000fd00000000110 */
[----:B------:R-:W-:-:S10]  /*1f00*/  DFMA R8, R18, R12, R8 ;  /* 0x0000000c1208722b */ /* 0x000fd40000000008 */
[----:B-1----:R-:W-:-:S05]  /*1f10*/  FFMA R7, RZ, R11, R9 ;  /* 0x0000000bff077223 */ /* 0x002fca0000000009 */
[----:B------:R-:W-:Y:S01]  /*1f20*/  FSETP.GT.AND P0, PT, |R7|, 1.469367938527859385e-39, PT ;  /* 0x001000000700780b */ /* 0x000fe20003f04200 */
[----:B---3--:R-:W-:-:S12]  /*1f30*/  FMUL R24, R24, 128 ;  /* 0x4300000018187820 */ /* 0x008fd80000400000 */
[----:B------:R-:W-:Y:S05]  /*1f40*/  @P0 BRA P2, `(.L_x_89) ;  /* 0x0000000000180947 */ /* 0x000fea0001000000 */
[----:B0-----:R-:W-:Y:S01]  /*1f50*/  IMAD.MOV.U32 R14, RZ, RZ, R10 ;  /* 0x000000ffff0e7224 */ /* 0x001fe200078e000a */
[----:B------:R-:W-:Y:S01]  /*1f60*/  MOV R8, 0x1f90 ;  /* 0x00001f9000087802 */ /* 0x000fe20000000f00 */
[----:B------:R-:W-:-:S07]  /*1f70*/  IMAD.MOV.U32 R15, RZ, RZ, R11 ;  /* 0x000000ffff0f7224 */ /* 0x000fce00078e000b */
[----:B------:R-:W-:Y:S05]  /*1f80*/  CALL.REL.NOINC `($__internal_4_$__cuda_sm20_div_rn_f64_full) ;  /* 0x0000004c00487944 */ /* 0x000fea0003c00000 */
[----:B------:R-:W-:Y:S02]  /*1f90*/  IMAD.MOV.U32 R8, RZ, RZ, R18 ;  /* 0x000000ffff087224 */ /* 0x000fe400078e0012 */
[----:B------:R-:W-:-:S07]  /*1fa0*/  IMAD.MOV.U32 R9, RZ, RZ, R19 ;  /* 0x000000ffff097224 */ /* 0x000fce00078e0013 */
.L_x_89:
[----:B------:R-:W-:Y:S05]  /*1fb0*/  BSYNC.RECONVERGENT B0 ;  /* 0x0000000000007941 */ /* 0x000fea0003800200 */
.L_x_88:
        /* <DEDUP_REMOVED lines=8> */
[----:B0-----:R-:W-:-:S05]  /*2040*/  I2FP.F32.S32 R12, R14 ;  /* 0x0000000e000c7245 */ /* 0x001fca0000201400 */
[----:B------:R-:W-:-:S04]  /*2050*/  FFMA R13, R12, -1.5707962512969970703, R7 ;  /* 0xbfc90fda0c0d7823 */ /* 0x000fc80000000007 */
[----:B------:R-:W-:-:S04]  /*2060*/  FFMA R13, R12, -7.5497894158615963534e-08, R13 ;  /* 0xb3a221680c0d7823 */ /* 0x000fc8000000000d */
[----:B------:R-:W-:Y:S01]  /*2070*/  FFMA R12, R12, -5.3903029534742383927e-15, R13 ;  /* 0xa7c234c50c0c7823 */ /* 0x000fe2000000000d */
[----:B------:R-:W-:-:S03]  /*2080*/  IMAD.MOV.U32 R13, RZ, RZ, R14 ;  /* 0x000000ffff0d7224 */ /* 0x000fc600078e000e */
[----:B------:R-:W-:Y:S01]  /*2090*/  IMAD.MOV.U32 R15, RZ, RZ, R12 ;  /* 0x000000ffff0f7224 */ /* 0x000fe200078e000c */
[----:B------:R-:W-:Y:S06]  /*20a0*/  @!P0 BRA `(.L_x_91) ;  /* 0x0000000000e08947 */ /* 0x000fec0003800000 */
[----:B------:R-:W-:-:S13]  /*20b0*/  FSETP.NEU.AND P0, PT, |R7|, +INF , PT ;  /* 0x7f8000000700780b */ /* 0x000fda0003f0d200 */
[----:B------:R-:W-:Y:S05]  /*20c0*/  @!P0 BRA `(.L_x_92) ;  /* 0x0000000000d08947 */ /* 0x000fea0003800000 */
[----:B------:R-:W-:Y:S01]  /*20d0*/  IMAD.SHL.U32 R9, R7, 0x100, RZ ;  /* 0x0000010007097824 */ /* 0x000fe200078e00ff */
[----:B------:R-:W0:Y:S01]  /*20e0*/  LDCU.64 UR8, c[0x4][URZ] ;  /* 0x01000000ff0877ac */ /* 0x000e220008000a00 */
[----:B------:R-:W-:Y:S02]  /*20f0*/  IMAD.MOV.U32 R19, RZ, RZ, RZ ;  /* 0x000000ffff137224 */ /* 0x000fe400078e00ff */
[----:B------:R-:W-:Y:S01]  /*2100*/  IMAD.MOV.U32 R8, RZ, RZ, R1 ;  /* 0x000000ffff087224 */ /* 0x000fe200078e0001 */
[----:B------:R-:W-:Y:S01]  /*2110*/  LOP3.LUT R21, R9, 0x80000000, RZ, 0xfc, !PT ;  /* 0x8000000009157812 */ /* 0x000fe200078efcff */
[----:B------:R-:W-:Y:S01]  /*2120*/  UMOV UR5, URZ ;  /* 0x000000ff00057c82 */ /* 0x000fe20008000000 */
[----:B------:R-:W-:-:S05]  /*2130*/  UMOV UR4, URZ ;  /* 0x000000ff00047c82 */ /* 0x000fca0008000000 */
.L_x_93:
        /* <DEDUP_REMOVED lines=31> */
[----:B------:R-:W-:Y:S02]  /*2330*/  SHF.R.S32.HI R15, RZ, 0x1f, R18 ;  /* 0x0000001fff0f7819 */ /* 0x000fe40000011412 */
[----:B0-----:R-:W-:Y:S02]  /*2340*/  LOP3.LUT R19, R18, R7, RZ, 0x3c, !PT ;  /* 0x0000000712137212 */ /* 0x001fe400078e3cff */
[C---:B------:R-:W-:Y:S02]  /*2350*/  LOP3.LUT R8, R15.reuse, R9, RZ, 0x3c, !PT ;  /* 0x000000090f087212 */ /* 0x040fe400078e3cff */
[----:B------:R-:W-:Y:S02]  /*2360*/  LOP3.LUT R9, R15, R18, RZ, 0x3c, !PT ;  /* 0x000000120f097212 */ /* 0x000fe400078e3cff */
[----:B------:R-:W-:Y:S02]  /*2370*/  SHF.R.U32.HI R15, RZ, 0x1e, R14 ;  /* 0x0000001eff0f7819 */ /* 0x000fe4000001160e */
[----:B------:R-:W-:-:S02]  /*2380*/  ISETP.GE.AND P2, PT, R19, RZ, PT ;  /* 0x000000ff1300720c */ /* 0x000fc40003f46270 */
[----:B------:R-:W0:Y:S01]  /*2390*/  I2F.F64.S64 R8, R8 ;  /* 0x0000000800087312 */ /* 0x000e220000301c00 */
[----:B------:R-:W-:-:S05]  /*23a0*/  LEA.HI R14, R18, R15, RZ, 0x1 ;  /* 0x0000000f120e7211 */ /* 0x000fca00078f08ff */
[----:B------:R-:W-:-:S04]  /*23b0*/  IMAD.MOV R15, RZ, RZ, -R14 ;  /* 0x000000ffff0f7224 */ /* 0x000fc800078e0a0e */
[----:B------:R-:W-:Y:S01]  /*23c0*/  @!P0 IMAD.MOV.U32 R14, RZ, RZ, R15 ;  /* 0x000000ffff0e8224 */ /* 0x000fe200078e000f */
[----:B0-----:R-:W-:-:S10]  /*23d0*/  DMUL R16, R8, UR4 ;  /* 0x0000000408107c28 */ /* 0x001fd40008000000 */
[----:B------:R-:W0:Y:S02]  /*23e0*/  F2F.F32.F64 R16, R16 ;  /* 0x0000001000107310 */ /* 0x000e240000301000 */
[----:B0-----:R-:W-:Y:S01]  /*23f0*/  FSEL R15, -R16, R16, !P2 ;  /* 0x00000010100f7208 */ /* 0x001fe20005000100 */
[----:B------:R-:W-:Y:S06]  /*2400*/  BRA `(.L_x_91) ;  /* 0x0000000000087947 */ /* 0x000fec0003800000 */
.L_x_92:
[----:B------:R-:W-:Y:S01]  /*2410*/  FMUL R15, RZ, R7 ;  /* 0x00000007ff0f7220 */ /* 0x000fe20000400000 */
[----:B------:R-:W-:-:S07]  /*2420*/  IMAD.MOV.U32 R14, RZ, RZ, RZ ;  /* 0x000000ffff0e7224 */ /* 0x000fce00078e00ff */
.L_x_91:
[----:B------:R-:W-:Y:S05]  /*2430*/  BSYNC.RECONVERGENT B0 ;  /* 0x0000000000007941 */ /* 0x000fea0003800200 */
.L_x_90:
[----:B------:R-:W-:Y:S02]  /*2440*/  IMAD.MOV.U32 R18, RZ, RZ, 0x37cbac00 ;  /* 0x37cbac00ff127424 */ /* 0x000fe400078e00ff */
[----:B------:R-:W-:Y:S01]  /*2450*/  FMUL R8, R15, R15 ;  /* 0x0000000f0f087220 */ /* 0x000fe20000400000 */
[C---:B------:R-:W-:Y:S01]  /*2460*/  LOP3.LUT R16, R14.reuse, 0x1, RZ, 0xc0, !PT ;  /* 0x000000010e107812 */ /* 0x040fe200078ec0ff */
[----:B------:R-:W-:Y:S01]  /*2470*/  IMAD.MOV.U32 R19, RZ, RZ, 0x3d2aaabb ;  /* 0x3d2aaabbff137424 */ /* 0x000fe200078e00ff */
[----:B------:R-:W-:Y:S01]  /*2480*/  LOP3.LUT P2, RZ, R14, 0x2, RZ, 0xc0, !PT ;  /* 0x000000020eff7812 */ /* 0x000fe2000784c0ff */
[----:B------:R-:W-:Y:S01]  /*2490*/  FFMA R9, R8, R18, -0.0013887860113754868507 ;  /* 0xbab607ed08097423 */ /* 0x000fe20000000012 */
[----:B------:R-:W-:Y:S01]  /*24a0*/  ISETP.NE.U32.AND P0, PT, R16, 0x1, PT ;  /* 0x000000011000780c */ /* 0x000fe20003f05070 */
[----:B------:R-:W-:Y:S01]  /*24b0*/  IMAD.MOV.U32 R20, RZ, RZ, 0x3effffff ;  /* 0x3effffffff147424 */ /* 0x000fe200078e00ff */
[----:B------:R-:W-:Y:S01]  /*24c0*/  BSSY.RECONVERGENT B0, `(.L_x_94) ;  /* 0x000003e000007945 */ /* 0x000fe20003800200 */
[----:B------:R-:W-:Y:S01]  /*24d0*/  IMAD.MOV.U32 R22, RZ, RZ, R3 ;  /* 0x000000ffff167224 */ /* 0x000fe200078e0003 */
[----:B------:R-:W-:-:S02]  /*24e0*/  FSEL R9, R9, -0.00019574658654164522886, !P0 ;  /* 0xb94d415309097808 */ /* 0x000fc40004000000 */
[----:B------:R-:W-:Y:S02]  /*24f0*/  FSEL R21, R19, 0.0083327032625675201416, !P0 ;  /* 0x3c0885e413157808 */ /* 0x000fe40004000000 */
[----:B------:R-:W-:Y:S02]  /*2500*/  FSEL R17, R15, 1, P0 ;  /* 0x3f8000000f117808 */ /* 0x000fe40000000000 */
[----:B------:R-:W-:Y:S01]  /*2510*/  FSEL R16, -R20, -0.16666662693023681641, !P0 ;  /* 0xbe2aaaa814107808 */ /* 0x000fe20004000100 */
[C---:B------:R-:W-:Y:S01]  /*2520*/  FFMA R9, R8.reuse, R9, R21 ;  /* 0x0000000908097223 */ /* 0x040fe20000000015 */
[----:B------:R-:W-:Y:S02]  /*2530*/  IMAD.MOV.U32 R21, RZ, RZ, R2 ;  /* 0x000000ffff157224 */ /* 0x000fe400078e0002 */
[C---:B------:R-:W-:Y:S01]  /*2540*/  FFMA R14, R8.reuse, R17, RZ ;  /* 0x00000011080e7223 */ /* 0x040fe200000000ff */
[----:B------:R-:W-:-:S04]  /*2550*/  FFMA R9, R8, R9, R16 ;  /* 0x0000000908097223 */ /* 0x000fc80000000010 */
[----:B------:R-:W-:-:S04]  /*2560*/  FFMA R17, R14, R9, R17 ;  /* 0x000000090e117223 */ /* 0x000fc80000000011 */
        /* <DEDUP_REMOVED lines=9> */
.L_x_96:
        /* <DEDUP_REMOVED lines=14> */
[----:B------:R0:W-:Y:S01]  /*26e0*/  STL [R1+0x18], R22 ;  /* 0x0000181601007387 */ /* 0x0001e20000100800 */
[----:B------:R-:W-:Y:S02]  /*26f0*/  ISETP.NE.AND P0, PT, R4, RZ, PT ;  /* 0x000000ff0400720c */ /* 0x000fe40003f05270 */
[----:B------:R-:W-:-:S05]  /*2700*/  LOP3.LUT R8, R8, 0xe0, RZ, 0xc0, !PT ;  /* 0x000000e008087812 */ /* 0x000fca00078ec0ff */
[----:B------:R-:W-:-:S05]  /*2710*/  VIADD R8, R8, 0xffffff80 ;  /* 0xffffff8008087836 */ /* 0x000fca0000000000 */
[----:B------:R-:W-:-:S05]  /*2720*/  SHF.R.U32.HI R8, RZ, 0x5, R8 ;  /* 0x00000005ff087819 */ /* 0x000fca0000011608 */
[----:B------:R-:W-:-:S05]  /*2730*/  IMAD R23, R8, -0x4, R1 ;  /* 0xfffffffc08177824 */ /* 0x000fca00078e0201 */
        /* <DEDUP_REMOVED lines=15> */
[----:B------:R-:W-:Y:S02]  /*2830*/  ISETP.GE.AND P0, PT, R22, RZ, PT ;  /* 0x000000ff1600720c */ /* 0x000fe40003f06270 */
[----:B------:R-:W-:Y:S02]  /*2840*/  LEA.HI R22, R16, R21, RZ, 0x1 ;  /* 0x0000001510167211 */ /* 0x000fe400078f08ff */
[----:B------:R-:W0:Y:S03]  /*2850*/  I2F.F64.S64 R8, R8 ;  /* 0x0000000800087312 */ /* 0x000e260000301c00 */
[----:B------:R-:W-:Y:S01]  /*2860*/  @!P2 IMAD.MOV R22, RZ, RZ, -R22 ;  /* 0x000000ffff16a224 */ /* 0x000fe200078e0a16 */
[----:B0-----:R-:W-:-:S10]  /*2870*/  DMUL R14, R8, UR4 ;  /* 0x00000004080e7c28 */ /* 0x001fd40008000000 */
[----:B------:R-:W0:Y:S02]  /*2880*/  F2F.F32.F64 R14, R14 ;  /* 0x0000000e000e7310 */ /* 0x000e240000301000 */
[----:B0-----:R-:W-:-:S07]  /*2890*/  FSEL R21, -R14, R14, !P0 ;  /* 0x0000000e0e157208 */ /* 0x001fce0004000100 */
.L_x_95:
[----:B------:R-:W-:Y:S05]  /*28a0*/  BSYNC.RECONVERGENT B0 ;  /* 0x0000000000007941 */ /* 0x000fea0003800200 */
.L_x_94:
[----:B------:R-:W-:Y:S01]  /*28b0*/  FMUL R9, R21, R21 ;  /* 0x0000001515097220 */ /* 0x000fe20000400000 */
[----:B------:R-:W0:Y:S01]  /*28c0*/  LDC R16, c[0x0][0x370] ;  /* 0x0000dc00ff107b82 */ /* 0x000e220000000800 */
[C---:B------:R-:W-:Y:S01]  /*28d0*/  LOP3.LUT R15, R22.reuse, 0x1, RZ, 0xc0, !PT ;  /* 0x00000001160f7812 */ /* 0x040fe200078ec0ff */
[----:B------:R-:W-:Y:S02]  /*28e0*/  VIADD R14, R22, 0x1 ;  /* 0x00000001160e7836 */ /* 0x000fe40000000000 */
[----:B------:R-:W-:Y:S01]  /*28f0*/  FFMA R8, R9, R18, -0.0013887860113754868507 ;  /* 0xbab607ed09087423 */ /* 0x000fe20000000012 */
[----:B------:R-:W-:Y:S01]  /*2900*/  IMAD.MOV.U32 R22, RZ, RZ, 0x3c0885e4 ;  /* 0x3c0885e4ff167424 */ /* 0x000fe200078e00ff */
[----:B------:R-:W-:Y:S01]  /*2910*/  ISETP.NE.U32.AND P0, PT, R15, 0x1, PT ;  /* 0x000000010f00780c */ /* 0x000fe20003f05070 */
[----:B------:R-:W-:Y:S01]  /*2920*/  IMAD.MOV.U32 R23, RZ, RZ, 0x3e2aaaa8 ;  /* 0x3e2aaaa8ff177424 */ /* 0x000fe200078e00ff */
[----:B------:R-:W-:Y:S01]  /*2930*/  LOP3.LUT P2, RZ, R14, 0x2, RZ, 0xc0, !PT ;  /* 0x000000020eff7812 */ /* 0x000fe2000784c0ff */
[----:B------:R-:W-:Y:S01]  /*2940*/  FMUL R17, R24, R17 ;  /* 0x0000001118117220 */ /* 0x000fe20000400000 */
[----:B------:R-:W1:Y:S01]  /*2950*/  LDC.64 R14, c[0x0][0x388] ;  /* 0x0000e200ff0e7b82 */ /* 0x000e620000000a00 */
[----:B------:R-:W-:Y:S01]  /*2960*/  FSEL R8, R8, -0.00019574658654164522886, P0 ;  /* 0xb94d415308087808 */ /* 0x000fe20000000000 */
[----:B------:R-:W-:Y:S01]  /*2970*/  BSSY.RECONVERGENT B0, `(.L_x_97) ;  /* 0x000004a000007945 */ /* 0x000fe20003800200 */
[----:B------:R-:W-:-:S02]  /*2980*/  FSEL R22, R22, 0.041666727513074874878, !P0 ;  /* 0x3d2aaabb16167808 */ /* 0x000fc40004000000 */
[----:B------:R-:W-:-:S03]  /*2990*/  FSEL R23, -R23, -0.4999999701976776123, !P0 ;  /* 0xbeffffff17177808 */ /* 0x000fc60004000100 */
[----:B------:R-:W-:Y:S01]  /*29a0*/  FFMA R22, R9, R8, R22 ;  /* 0x0000000809167223 */ /* 0x000fe20000000016 */
[----:B------:R-:W-:Y:S01]  /*29b0*/  FSEL R8, R21, 1, !P0 ;  /* 0x3f80000015087808 */ /* 0x000fe20004000000 */
[----:B------:R-:W-:Y:S01]  /*29c0*/  IMAD.MOV.U32 R21, RZ, RZ, R12 ;  /* 0x000000ffff157224 */ /* 0x000fe200078e000c */
[----:B------:R-:W-:Y:S01]  /*29d0*/  FSETP.GE.AND P0, PT, |R7|, 105615, PT ;  /* 0x47ce47800700780b */ /* 0x000fe20003f06200 */
[C---:B------:R-:W-:Y:S02]  /*29e0*/  FFMA R22, R9.reuse, R22, R23 ;  /* 0x0000001609167223 */ /* 0x040fe40000000017 */
[----:B------:R-:W-:Y:S01]  /*29f0*/  FFMA R9, R9, R8, RZ ;  /* 0x0000000809097223 */ /* 0x000fe200000000ff */
[----:B0-----:R-:W-:-:S03]  /*2a00*/  IMAD R16, R16, 0x100, R25 ;  /* 0x0000010010107824 */ /* 0x001fc600078e0219 */
[----:B------:R-:W-:Y:S01]  /*2a10*/  FFMA R22, R9, R22, R8 ;  /* 0x0000001609167223 */ /* 0x000fe20000000008 */
[----:B------:R-:W-:-:S03]  /*2a20*/  IMAD.SHL.U32 R9, R16, 0x4, RZ ;  /* 0x0000000410097824 */ /* 0x000fc600078e00ff */
[----:B------:R-:W-:Y:S01]  /*2a30*/  @P2 FADD R22, RZ, -R22 ;  /* 0x80000016ff162221 */ /* 0x000fe20000000000 */
[----:B-1----:R-:W-:-:S04]  /*2a40*/  IMAD.WIDE R8, R9, 0x4, R14 ;  /* 0x0000000409087825 */ /* 0x002fc800078e020e */
[----:B------:R-:W-:Y:S01]  /*2a50*/  FMUL R17, R22, R17 ;  /* 0x0000001116117220 */ /* 0x000fe20000400000 */
[----:B------:R-:W-:-:S04]  /*2a60*/  IMAD.MOV.U32 R22, RZ, RZ, R13 ;  /* 0x000000ffff167224 */ /* 0x000fc800078e000d */
[----:B------:R0:W-:Y:S01]  /*2a70*/  STG.E desc[UR6][R8.64], R17 ;  /* 0x0000001108007986 */ /* 0x0001e2000c101906 */
[----:B------:R-:W-:Y:S05]  /*2a80*/  @!P0 BRA `(.L_x_98) ;  /* 0x0000000000e08947 */ /* 0x000fea0003800000 */
[----:B------:R-:W-:-:S13]  /*2a90*/  FSETP.NEU.AND P0, PT, |R7|, +INF , PT ;  /* 0x7f8000000700780b */ /* 0x000fda0003f0d200 */
[----:B------:R-:W-:Y:S05]  /*2aa0*/  @!P0 BRA `(.L_x_99) ;  /* 0x0000000000d08947 */ /* 0x000fea0003800000 */
[----:B0-----:R-:W-:Y:S01]  /*2ab0*/  IMAD.SHL.U32 R8, R7, 0x100, RZ ;  /* 0x0000010007087824 */ /* 0x001fe200078e00ff */
[----:B------:R-:W0:Y:S01]  /*2ac0*/  LDCU.64 UR8, c[0x4][URZ] ;  /* 0x01000000ff0877ac */ /* 0x000e220008000a00 */
[----:B------:R-:W-:Y:S02]  /*2ad0*/  IMAD.MOV.U32 R23, RZ, RZ, RZ ;  /* 0x000000ffff177224 */ /* 0x000fe400078e00ff */
[----:B------:R-:W-:Y:S01]  /*2ae0*/  IMAD.MOV.U32 R21, RZ, RZ, R1 ;  /* 0x000000ffff157224 */ /* 0x000fe200078e0001 */
[----:B------:R-:W-:Y:S01]  /*2af0*/  LOP3.LUT R27, R8, 0x80000000, RZ, 0xfc, !PT ;  /* 0x80000000081b7812 */ /* 0x000fe200078efcff */
[----:B------:R-:W-:Y:S01]  /*2b00*/  UMOV UR5, URZ ;  /* 0x000000ff00057c82 */ /* 0x000fe20008000000 */
[----:B------:R-:W-:-:S05]  /*2b10*/  UMOV UR4, URZ ;  /* 0x000000ff00047c82 */ /* 0x000fca0008000000 */
.L_x_100:
        /* <DEDUP_REMOVED lines=39> */
[----:B------:R-:W-:-:S04]  /*2d90*/  IMAD.MOV R21, RZ, RZ, -R22 ;  /* 0x000000ffff157224 */ /* 0x000fc800078e0a16 */
[----:B------:R-:W-:Y:S01]  /*2da0*/  @!P2 IMAD.MOV.U32 R22, RZ, RZ, R21 ;  /* 0x000000ffff16a224 */ /* 0x000fe200078e0015 */
[----:B0-----:R-:W-:-:S10]  /*2db0*/  DMUL R16, R8, UR4 ;  /* 0x0000000408107c28 */ /* 0x001fd40008000000 */
[----:B------:R-:W0:Y:S02]  /*2dc0*/  F2F.F32.F64 R16, R16 ;  /* 0x0000001000107310 */ /* 0x000e240000301000 */
[----:B0-----:R-:W-:Y:S01]  /*2dd0*/  FSEL R21, -R16, R16, !P0 ;  /* 0x0000001010157208 */ /* 0x001fe20004000100 */
[----:B------:R-:W-:Y:S06]  /*2de0*/  BRA `(.L_x_98) ;  /* 0x0000000000087947 */ /* 0x000fec0003800000 */
.L_x_99:
[----:B------:R-:W-:Y:S01]  /*2df0*/  FMUL R21, RZ, R7 ;  /* 0x00000007ff157220 */ /* 0x000fe20000400000 */
[----:B------:R-:W-:-:S07]  /*2e00*/  IMAD.MOV.U32 R22, RZ, RZ, RZ ;  /* 0x000000ffff167224 */ /* 0x000fce00078e00ff */
.L_x_98:
[----:B------:R-:W-:Y:S05]  /*2e10*/  BSYNC.RECONVERGENT B0 ;  /* 0x0000000000007941 */ /* 0x000fea0003800200 */
.L_x_97:
[----:B0-----:R-:W-:Y:S01]  /*2e20*/  FMUL R8, R21, R21 ;  /* 0x0000001515087220 */ /* 0x001fe20000400000 */
[C---:B------:R-:W-:Y:S01]  /*2e30*/  LOP3.LUT R16, R22.reuse, 0x1, RZ, 0xc0, !PT ;  /* 0x0000000116107812 */ /* 0x040fe200078ec0ff */
[----:B------:R-:W-:Y:S01]  /*2e40*/  BSSY.RECONVERGENT B0, `(.L_x_101) ;  /* 0x000003c000007945 */ /* 0x000fe20003800200 */
[----:B------:R-:W-:Y:S01]  /*2e50*/  LOP3.LUT P2, RZ, R22, 0x2, RZ, 0xc0, !PT ;  /* 0x0000000216ff7812 */ /* 0x000fe2000784c0ff */
[----:B------:R-:W-:Y:S01]  /*2e60*/  FFMA R9, R8, R18, -0.0013887860113754868507 ;  /* 0xbab607ed08097423 */ /* 0x000fe20000000012 */
[----:B------:R-:W-:Y:S01]  /*2e70*/  ISETP.NE.U32.AND P0, PT, R16, 0x1, PT ;  /* 0x000000011000780c */ /* 0x000fe20003f05070 */
[----:B------:R-:W-:-:S03]  /*2e80*/  IMAD.MOV.U32 R23, RZ, RZ, R2 ;  /* 0x000000ffff177224 */ /* 0x000fc600078e0002 */
[----:B------:R-:W-:Y:S02]  /*2e90*/  FSEL R9, R9, -0.00019574658654164522886, !P0 ;  /* 0xb94d415309097808 */ /* 0x000fe40004000000 */
[----:B------:R-:W-:Y:S02]  /*2ea0*/  FSEL R17, R19, 0.0083327032625675201416, !P0 ;  /* 0x3c0885e413117808 */ /* 0x000fe40004000000 */
[----:B------:R-:W-:Y:S02]  /*2eb0*/  FSEL R21, R21, 1, P0 ;  /* 0x3f80000015157808 */ /* 0x000fe40000000000 */
[----:B------:R-:W-:Y:S01]  /*2ec0*/  FSEL R22, -R20, -0.16666662693023681641, !P0 ;  /* 0xbe2aaaa814167808 */ /* 0x000fe20004000100 */
[C---:B------:R-:W-:Y:S02]  /*2ed0*/  FFMA R9, R8.reuse, R9, R17 ;  /* 0x0000000908097223 */ /* 0x040fe40000000011 */
[C---:B------:R-:W-:Y:S02]  /*2ee0*/  FFMA R16, R8.reuse, R21, RZ ;  /* 0x0000001508107223 */ /* 0x040fe400000000ff */
[----:B------:R-:W-:Y:S01]  /*2ef0*/  FFMA R9, R8, R9, R22 ;  /* 0x0000000908097223 */ /* 0x000fe20000000016 */
[----:B------:R-:W-:-:S03]  /*2f00*/  IMAD.MOV.U32 R22, RZ, RZ, R3 ;  /* 0x000000ffff167224 */ /* 0x000fc600078e0003 */
        /* <DEDUP_REMOVED lines=10> */
.L_x_103:
        /* <DEDUP_REMOVED lines=37> */
.L_x_102:
[----:B------:R-:W-:Y:S05]  /*3200*/  BSYNC.RECONVERGENT B0 ;  /* 0x0000000000007941 */ /* 0x000fea0003800200 */
.L_x_101:
[C---:B------:R-:W-:Y:S01]  /*3210*/  LOP3.LUT R8, R22.reuse, 0x1, RZ, 0xc0, !PT ;  /* 0x0000000116087812 */ /* 0x040fe200078ec0ff */
[----:B------:R-:W0:Y:S01]  /*3220*/  LDC R16, c[0x0][0x370] ;  /* 0x0000dc00ff107b82 */ /* 0x000e220000000800 */
[----:B------:R-:W-:Y:S01]  /*3230*/  FMUL R9, R23, R23 ;  /* 0x0000001717097220 */ /* 0x000fe20000400000 */
[----:B------:R-:W-:Y:S01]  /*3240*/  LOP3.LUT P2, RZ, R22, 0x2, RZ, 0xc0, !PT ;  /* 0x0000000216ff7812 */ /* 0x000fe2000784c0ff */
[----:B------:R-:W-:Y:S01]  /*3250*/  FMUL R21, R24, R21 ;  /* 0x0000001518157220 */ /* 0x000fe20000400000 */
[----:B------:R-:W-:Y:S01]  /*3260*/  ISETP.NE.U32.AND P0, PT, R8, 0x1, PT ;  /* 0x000000010800780c */ /* 0x000fe20003f05070 */
[----:B------:R-:W-:Y:S01]  /*3270*/  FFMA R8, R9, R18, -0.0013887860113754868507 ;  /* 0xbab607ed09087423 */ /* 0x000fe20000000012 */
[----:B------:R-:W-:Y:S02]  /*3280*/  BSSY.RECONVERGENT B0, `(.L_x_104) ;  /* 0x0000049000007945 */ /* 0x000fe40003800200 */
[----:B------:R-:W-:Y:S02]  /*3290*/  FSEL R26, R19, 0.0083327032625675201416, !P0 ;  /* 0x3c0885e4131a7808 */ /* 0x000fe40004000000 */
[----:B------:R-:W-:-:S02]  /*32a0*/  FSEL R8, R8, -0.00019574658654164522886, !P0 ;  /* 0xb94d415308087808 */ /* 0x000fc40004000000 */
[----:B------:R-:W-:-:S03]  /*32b0*/  FSEL R17, -R20, -0.16666662693023681641, !P0 ;  /* 0xbe2aaaa814117808 */ /* 0x000fc60004000100 */
[----:B------:R-:W-:Y:S01]  /*32c0*/  FFMA R26, R9, R8, R26 ;  /* 0x00000008091a7223 */ /* 0x000fe2000000001a */
[----:B------:R-:W-:Y:S02]  /*32d0*/  FSEL R8, R23, 1, P0 ;  /* 0x3f80000017087808 */ /* 0x000fe40000000000 */
[----:B------:R-:W-:Y:S01]  /*32e0*/  FSETP.GE.AND P0, PT, |R7|, 105615, PT ;  /* 0x47ce47800700780b */ /* 0x000fe20003f06200 */
[C---:B------:R-:W-:Y:S02]  /*32f0*/  FFMA R17, R9.reuse, R26, R17 ;  /* 0x0000001a09117223 */ /* 0x040fe40000000011 */
[----:B------:R-:W-:Y:S01]  /*3300*/  FFMA R9, R9, R8, RZ ;  /* 0x0000000809097223 */ /* 0x000fe200000000ff */
[----:B0-----:R-:W-:-:S03]  /*3310*/  IMAD R16, R16, 0x100, R25 ;  /* 0x0000010010107824 */ /* 0x001fc600078e0219 */
[----:B------:R-:W-:Y:S01]  /*3320*/  FFMA R8, R9, R17, R8 ;  /* 0x0000001109087223 */ /* 0x000fe20000000008 */
[----:B------:R-:W-:-:S03]  /*3330*/  IMAD.SHL.U32 R9, R16, 0x4, RZ ;  /* 0x0000000410097824 */ /* 0x000fc600078e00ff */
[----:B------:R-:W-:Y:S01]  /*3340*/  @P2 FADD R8, RZ, -R8 ;  /* 0x80000008ff082221 */ /* 0x000fe20000000000 */
[----:B------:R-:W-:-:S04]  /*3350*/  IMAD.WIDE R14, R9, 0x4, R14 ;  /* 0x00000004090e7825 */ /* 0x000fc800078e020e */
[----:B------:R-:W-:-:S05]  /*3360*/  FMUL R21, R8, R21 ;  /* 0x0000001508157220 */ /* 0x000fca0000400000 */
[----:B------:R0:W-:Y:S01]  /*3370*/  STG.E desc[UR6][R14.64+0x4], R21 ;  /* 0x000004150e007986 */ /* 0x0001e2000c101906 */
[----:B------:R-:W-:Y:S05]  /*3380*/  @!P0 BRA `(.L_x_105) ;  /* 0x0000000000e08947 */ /* 0x000fea0003800000 */
[----:B------:R-:W-:-:S13]  /*3390*/  FSETP.NEU.AND P0, PT, |R7|, +INF , PT ;  /* 0x7f8000000700780b */ /* 0x000fda0003f0d200 */
[----:B------:R-:W-:Y:S05]  /*33a0*/  @!P0 BRA `(.L_x_106) ;  /* 0x0000000000d08947 */ /* 0x000fea0003800000 */
[----:B------:R-:W-:Y:S01]  /*33b0*/  IMAD.SHL.U32 R9, R7, 0x100, RZ ;  /* 0x0000010007097824 */ /* 0x000fe200078e00ff */
[----:B------:R-:W1:Y:S01]  /*33c0*/  LDCU.64 UR8, c[0x4][URZ] ;  /* 0x01000000ff0877ac */ /* 0x000e620008000a00 */
[----:B------:R-:W-:Y:S02]  /*33d0*/  IMAD.MOV.U32 R19, RZ, RZ, RZ ;  /* 0x000000ffff137224 */ /* 0x000fe400078e00ff */
[----:B------:R-:W-:Y:S01]  /*33e0*/  IMAD.MOV.U32 R8, RZ, RZ, R1 ;  /* 0x000000ffff087224 */ /* 0x000fe200078e0001 */
[----:B0-----:R-:W-:Y:S01]  /*33f0*/  LOP3.LUT R21, R9, 0x80000000, RZ, 0xfc, !PT ;  /* 0x8000000009157812 */ /* 0x001fe200078efcff */
[----:B------:R-:W-:Y:S01]  /*3400*/  UMOV UR5, URZ ;  /* 0x000000ff00057c82 */ /* 0x000fe20008000000 */
[----:B------:R-:W-:-:S05]  /*3410*/  UMOV UR4, URZ ;  /* 0x000000ff00047c82 */ /* 0x000fca0008000000 */
.L_x_107:
        /* <DEDUP_REMOVED lines=44> */
[----:B-1----:R-:W-:Y:S06]  /*36e0*/  BRA `(.L_x_105) ;  /* 0x0000000000087947 */ /* 0x002fec0003800000 */
.L_x_106:
[----:B------:R-:W-:Y:S01]  /*36f0*/  FMUL R12, RZ, R7 ;  /* 0x00000007ff0c7220 */ /* 0x000fe20000400000 */
[----:B------:R-:W-:-:S07]  /*3700*/  IMAD.MOV.U32 R13, RZ, RZ, RZ ;  /* 0x000000ffff0d7224 */ /* 0x000fce00078e00ff */
.L_x_105:
[----:B------:R-:W-:Y:S05]  /*3710*/  BSYNC.RECONVERGENT B0 ;  /* 0x0000000000007941 */ /* 0x000fea0003800200 */
.L_x_104:
        /* <DEDUP_REMOVED lines=11> */
[----:B0-----:R-:W-:Y:S01]  /*37d0*/  IMAD.MOV.U32 R21, RZ, RZ, 0x3f800000 ;  /* 0x3f800000ff157424 */ /* 0x001fe200078e00ff */
        /* <DEDUP_REMOVED lines=13> */
[----:B------:R1:W2:Y:S01]  /*38b0*/  LDG.E R24, desc[UR6][R8.64] ;  /* 0x0000000608187981 */ /* 0x0002a2000c1e1900 */
[----:B------:R-:W3:Y:S01]  /*38c0*/  MUFU.RCP64H R13, R11 ;  /* 0x0000000b000d7308 */ /* 0x000ee20000001800 */
[----:B------:R-:W-:Y:S01]  /*38d0*/  IMAD.MOV.U32 R12, RZ, RZ, 0x1 ;  /* 0x00000001ff0c7424 */ /* 0x000fe200078e00ff */
[----:B------:R-:W-:Y:S01]  /*38e0*/  BSSY.RECONVERGENT B0, `(.L_x_108) ;  /* 0x0000017000007945 */ /* 0x000fe20003800200 */
[----:B------:R-:W-:-:S04]  /*38f0*/  VIADD R20, R6, 0x10 ;  /* 0x0000001006147836 */ /* 0x000fc80000000000 */
[----:B---3--:R-:W-:-:S08]  /*3900*/  DFMA R16, -R10, R12, 1 ;  /* 0x3ff000000a10742b */ /* 0x008fd0000000010c */
[----:B------:R-:W-:Y:S02]  /*3910*/  DFMA R18, R16, R16, R16 ;  /* 0x000000101012722b */ /* 0x000fe40000000010 */
[----:B------:R-:W3:Y:S06]  /*3920*/  I2F.F64.U32 R16, R20 ;  /* 0x0000001400107312 */ /* 0x000eec0000201800 */
[----:B------:R-:W-:-:S08]  /*3930*/  DFMA R18, R12, R18, R12 ;  /* 0x000000120c12722b */ /* 0x000fd0000000000c */
[----:B------:R-:W-:Y:S02]  /*3940*/  DFMA R12, -R10, R18, 1 ;  /* 0x3ff000000a0c742b */ /* 0x000fe40000000112 */
[----:B---3--:R-:W-:-:S06]  /*3950*/  DADD R16, R16, 0.5 ;  /* 0x3fe0000010107429 */ /* 0x008fcc0000000000 */
[----:B------:R-:W-:-:S04]  /*3960*/  DFMA R18, R18, R12, R18 ;  /* 0x0000000c1212722b */ /* 0x000fc80000000012 */
[----:B------:R-:W-:-:S04]  /*3970*/  FSETP.GEU.AND P2, PT, |R17|, 6.5827683646048100446e-37, PT ;  /* 0x036000001100780b */ /* 0x000fc80003f4e200 */
[----:B-1----:R-:W-:-:S08]  /*3980*/  DMUL R8, R18, R16 ;  /* 0x0000001012087228 */ /* 0x002fd00000000000 */
[----:B------:R-:W-:-:S08]  /*3990*/  DFMA R12, -R10, R8, R16 ;  /* 0x000000080a0c722b */ /* 0x000fd00000000110 */
[----:B------:R-:W-:-:S10]  /*39a0*/  DFMA R8, R18, R12, R8 ;  /* 0x0000000c1208722b */ /* 0x000fd40000000008 */
[----:B0-----:R-:W-:-:S05]  /*39b0*/  FFMA R7, RZ, R11, R9 ;  /* 0x0000000bff077223 */ /* 0x001fca0000000009 */
[----:B------:R-:W-:Y:S01]  /*39c0*/  FSETP.GT.AND P0, PT, |R7|, 1.469367938527859385e-39, PT ;  /* 0x001000000700780b */ /* 0x000fe20003f04200 */
[----:B--2---:R-:W-:-:S12]  /*39d0*/  FMUL R24, R24, 128 ;  /* 0x4300000018187820 */ /* 0x004fd80000400000 */
[----:B------:R-:W-:Y:S05]  /*39e0*/  @P0 BRA P2, `(.L_x_109) ;  /* 0x0000000000180947 */ /* 0x000fea0001000000 */
[----:B------:R-:W-:Y:S01]  /*39f0*/  IMAD.MOV.U32 R14, RZ, RZ, R10 ;  /* 0x000000ffff0e7224 */ /* 0x000fe200078e000a */
[----:B------:R-:W-:Y:S01]  /*3a00*/  MOV R8, 0x3a30 ;  /* 0x00003a3000087802 */ /* 0x000fe20000000f00 */
[----:B------:R-:W-:-:S07]  /*3a10*/  IMAD.MOV.U32 R15, RZ, RZ, R11 ;  /* 0x000000ffff0f7224 */ /* 0x000fce00078e000b */
[----:B------:R-:W-:Y:S05]  /*3a20*/  CALL.REL.NOINC `($__internal_4_$__cuda_sm20_div_rn_f64_full) ;  /* 0x0000003000a07944 */ /* 0x000fea0003c00000 */
[----:B------:R-:W-:Y:S02]  /*3a30*/  IMAD.MOV.U32 R8, RZ, RZ, R18 ;  /* 0x000000ffff087224 */ /* 0x000fe400078e0012 */
[----:B------:R-:W-:-:S07]  /*3a40*/  IMAD.MOV.U32 R9, RZ, RZ, R19 ;  /* 0x000000ffff097224 */ /* 0x000fce00078e0013 */
.L_x_109:
[----:B------:R-:W-:Y:S05]  /*3a50*/  BSYNC.RECONVERGENT B0 ;  /* 0x0000000000007941 */ /* 0x000fea0003800200 */
.L_x_108:
        /* <DEDUP_REMOVED lines=24> */
.L_x_113:
        /* <DEDUP_REMOVED lines=45> */
.L_x_112:
[----:B------:R-:W-:Y:S01]  /*3eb0*/  FMUL R15, RZ, R7 ;  /* 0x00000007ff0f7220 */ /* 0x000fe20000400000 */
[----:B------:R-:W-:-:S07]  /*3ec0*/  IMAD.MOV.U32 R14, RZ, RZ, RZ ;  /* 0x000000ffff0e7224 */ /* 0x000fce00078e00ff */
.L_x_111:
[----:B------:R-:W-:Y:S05]  /*3ed0*/  BSYNC.RECONVERGENT B0 ;  /* 0x0000000000007941 */ /* 0x000fea0003800200 */
.L_x_110:
        /* <DEDUP_REMOVED lines=8> */
[----:B------:R-:W-:Y:S02]  /*3f60*/  BSSY.RECONVERGENT B0, `(.L_x_114) ;  /* 0x000003e000007945 */ /* 0x000fe40003800200 */
[----:B------:R-:W-:-:S02]  /*3f70*/  FSEL R9, R9, -0.00019574658654164522886, !P0 ;  /* 0xb94d415309097808 */ /* 0x000fc40004000000 */
[----:B------:R-:W-:Y:S02]  /*3f80*/  FSEL R21, R19, 0.0083327032625675201416, !P0 ;  /* 0x3c0885e413157808 */ /* 0x000fe40004000000 */
[----:B------:R-:W-:Y:S02]  /*3f90*/  FSEL R17, R15, 1, P0 ;  /* 0x3f8000000f117808 */ /* 0x000fe40000000000 */
[----:B------:R-:W-:Y:S01]  /*3fa0*/  FSEL R16, -R20, -0.16666662693023681641, !P0 ;  /* 0xbe2aaaa814107808 */ /* 0x000fe20004000100 */
[C---:B------:R-:W-:Y:S01]  /*3fb0*/  FFMA R9, R8.reuse, R9, R21 ;  /* 0x0000000908097223 */ /* 0x040fe20000000015 */
[----:B------:R-:W-:Y:S02]  /*3fc0*/  IMAD.MOV.U32 R21, RZ, RZ, R3 ;  /* 0x000000ffff157224 */ /* 0x000fe400078e0003 */
[C---:B------:R-:W-:Y:S01]  /*3fd0*/  FFMA R14, R8.reuse, R17, RZ ;  /* 0x00000011080e7223 */ /* 0x040fe200000000ff */
        /* <DEDUP_REMOVED lines=12> */
.L_x_116:
        /* <DEDUP_REMOVED lines=42> */
.L_x_115:
[----:B------:R-:W-:Y:S05]  /*4340*/  BSYNC.RECONVERGENT B0 ;  /* 0x0000000000007941 */ /* 0x000fea0003800200 */
.L_x_114:
        /* <DEDUP_REMOVED lines=8> */
[----:B------:R-:W-:Y:S01]  /*43d0*/  IMAD.MOV.U32 R21, RZ, RZ, 0x3e2aaaa8 ;  /* 0x3e2aaaa8ff157424 */ /* 0x000fe200078e00ff */
[----:B------:R-:W-:Y:S01]  /*43e0*/  FSEL R8, R8, -0.00019574658654164522886, P0 ;  /* 0xb94d415308087808 */ /* 0x000fe20000000000 */
[----:B------:R-:W-:Y:S01]  /*43f0*/  BSSY.RECONVERGENT B0, `(.L_x_117) ;  /* 0x000004a000007945 */ /* 0x000fe20003800200 */
[----:B------:R-:W-:-:S02]  /*4400*/  FSEL R22, R22, 0.041666727513074874878, !P0 ;  /* 0x3d2aaabb16167808 */ /* 0x000fc40004000000 */
[----:B------:R-:W-:Y:S02]  /*4410*/  FSEL R21, -R21, -0.4999999701976776123, !P0 ;  /* 0xbeffffff15157808 */ /* 0x000fe40004000100 */
[----:B------:R-:W-:Y:S01]  /*4420*/  LOP3.LUT P2, RZ, R23, 0x2, RZ, 0xc0, !PT ;  /* 0x0000000217ff7812 */ /* 0x000fe2000784c0ff */
[----:B------:R-:W-:Y:S01]  /*4430*/  FFMA R22, R9, R8, R22 ;  /* 0x0000000809167223 */ /* 0x000fe20000000016 */
[----:B------:R-:W-:Y:S02]  /*4440*/  FSEL R8, R16, 1, !P0 ;  /* 0x3f80000010087808 */ /* 0x000fe40004000000 */
[----:B------:R-:W-:Y:S01]  /*4450*/  FSETP.GE.AND P0, PT, |R7|, 105615, PT ;  /* 0x47ce47800700780b */ /* 0x000fe20003f06200 */
[C---:B------:R-:W-:Y:S01]  /*4460*/  FFMA R21, R9.reuse, R22, R21 ;  /* 0x0000001609157223 */ /* 0x040fe20000000015 */
[----:B------:R-:W-:Y:S02]  /*4470*/  IMAD.MOV.U32 R22, RZ, RZ, R13 ;  /* 0x000000ffff167224 */ /* 0x000fe400078e000d */
        /* <DEDUP_REMOVED lines=15> */
[----:B------:R-:W-:Y:S01]  /*4570*/  LOP3.LUT R27, R8, 0x80000000, RZ, 0xfc, !PT ;  /* 0x80000000081b7812 */ /* 0x000fe200078efcff */
[----:B------:R-:W-:Y:S01]  /*4580*/  UMOV UR5, URZ ;  /* 0x000000ff00057c82 */ /* 0x000fe20008000000 */
[----:B------:R-:W-:-:S05]  /*4590*/  UMOV UR4, URZ ;  /* 0x000000ff00047c82 */ /* 0x000fca0008000000 */
.L_x_120:
        /* <DEDUP_REMOVED lines=45> */
.L_x_119:
[----:B------:R-:W-:Y:S01]  /*4870*/  FMUL R8, RZ, R7 ;  /* 0x00000007ff087220 */ /* 0x000fe20000400000 */
[----:B------:R-:W-:-:S07]  /*4880*/  IMAD.MOV.U32 R22, RZ, RZ, RZ ;  /* 0x000000ffff167224 */ /* 0x000fce00078e00ff */
.L_x_118:
[----:B------:R-:W-:Y:S05]  /*4890*/  BSYNC.RECONVERGENT B0 ;  /* 0x0000000000007941 */ /* 0x000fea0003800200 */
.L_x_117:
[----:B------:R-:W-:Y:S01]  /*48a0*/  FMUL R9, R8, R8 ;  /* 0x0000000808097220 */ /* 0x000fe20000400000 */
        /* <DEDUP_REMOVED lines=9> */
[----:B0-----:R-:W-:Y:S01]  /*4940*/  FSEL R17, -R20, -0.16666662693023681641, !P0 ;  /* 0xbe2aaaa814117808 */ /* 0x001fe20004000100 */
        /* <DEDUP_REMOVED lines=14> */
.L_x_123:
        /* <DEDUP_REMOVED lines=37> */
.L_x_122:
[----:B------:R-:W-:Y:S05]  /*4c80*/  BSYNC.RECONVERGENT B0 ;  /* 0x0000000000007941 */ /* 0x000fea0003800200 */
.L_x_121:
        /* <DEDUP_REMOVED lines=30> */
.L_x_127:
        /* <DEDUP_REMOVED lines=43> */
[----:B--2---:R-:W-:Y:S01]  /*5120*/  FSEL R12, -R18, R18, !P0 ;  /* 0x00000012120c7208 */ /* 0x004fe20004000100 */
[----:B-1----:R-:W-:Y:S06]  /*5130*/  BRA `(.L_x_125) ;  /* 0x0000000000087947 */ /* 0x002fec0003800000 */
.L_x_126:
[----:B------:R-:W-:Y:S01]  /*5140*/  FMUL R12, RZ, R7 ;  /* 0x00000007ff0c7220 */ /* 0x000fe20000400000 */
[----:B------:R-:W-:-:S07]  /*5150*/  IMAD.MOV.U32 R13, RZ, RZ, RZ ;  /* 0x000000ffff0d7224 */ /* 0x000fce00078e00ff */
.L_x_125:
[----:B------:R-:W-:Y:S05]  /*5160*/  BSYNC.RECONVERGENT B0 ;  /* 0x0000000000007941 */ /* 0x000fea0003800200 */
.L_x_124:
        /* <DEDUP_REMOVED lines=16> */
[----:B------:R0:W-:Y:S02]  /*5270*/  STG.E desc[UR6][R14.64+0xc], R23 ;  /* 0x00000c170e007986 */ /* 0x0001e4000c101906 */
        /* <DEDUP_REMOVED lines=24> */
[----:B------:R-:W-:-:S05]  /*5400*/  FFMA R12, RZ, R11, R9 ;  /* 0x0000000bff0c7223 */ /* 0x000fca0000000009 */
[----:B------:R-:W-:Y:S01]  /*5410*/  FSETP.GT.AND P0, PT, |R12|, 1.469367938527859385e-39, PT ;  /* 0x001000000c00780b */ /* 0x000fe20003f04200 */
[----:B--2---:R-:W-:-:S12]  /*5420*/  FMUL R6, R7, 128 ;  /* 0x4300000007067820 */ /* 0x004fd80000400000 */
[----:B0-----:R-:W-:Y:S05]  /*5430*/  @P0 BRA P2, `(.L_x_129) ;  /* 0x0000000000180947 */ /* 0x001fea0001000000 */
[----:B------:R-:W-:Y:S01]  /*5440*/  IMAD.MOV.U32 R14, RZ, RZ, R10 ;  /* 0x000000ffff0e7224 */ /* 0x000fe200078e000a */
[----:B------:R-:W-:Y:S01]  /*5450*/  MOV R8, 0x5480 ;  /* 0x0000548000087802 */ /* 0x000fe20000000f00 */
[----:B------:R-:W-:-:S07]  /*5460*/  IMAD.MOV.U32 R15, RZ, RZ, R11 ;  /* 0x000000ffff0f7224 */ /* 0x000fce00078e000b */
[----:B------:R-:W-:Y:S05]  /*5470*/  CALL.REL.NOINC `($__internal_4_$__cuda_sm20_div_rn_f64_full) ;  /* 0x00000018000c7944 */ /* 0x000fea0003c00000 */
[----:B------:R-:W-:Y:S02]  /*5480*/  IMAD.MOV.U32 R8, RZ, RZ, R18 ;  /* 0x000000ffff087224 */ /* 0x000fe400078e0012 */
[----:B------:R-:W-:-:S07]  /*5490*/  IMAD.MOV.U32 R9, RZ, RZ, R19 ;  /* 0x000000ffff097224 */ /* 0x000fce00078e0013 */
.L_x_129:
[----:B------:R-:W-:Y:S05]  /*54a0*/  BSYNC.RECONVERGENT B0 ;  /* 0x0000000000007941 */ /* 0x000fea0003800200 */
.L_x_128:
        /* <DEDUP_REMOVED lines=24> */
.L_x_133:
        /* <DEDUP_REMOVED lines=36> */
[----:B------:R-:W0:Y:S01]  /*5870*/  I2F.F64.S64 R16, R16 ;  /* 0x0000001000107312 */ /* 0x000e220000301c00 */
[----:B------:R-:W-:Y:S02]  /*5880*/  LEA.HI R18, R12, R9, RZ, 0x1 ;  /* 0x000000090c127211 */ /* 0x000fe400078f08ff */
[----:B------:R-:W-:-:S03]  /*5890*/  ISETP.GE.AND P2, PT, R8, RZ, PT ;  /* 0x000000ff0800720c */ /* 0x000fc60003f46270 */
[----:B------:R-:W-:-:S04]  /*58a0*/  IMAD.MOV R8, RZ, RZ, -R18 ;  /* 0x000000ffff087224 */ /* 0x000fc800078e0a12 */
[----:B------:R-:W-:Y:S01]  /*58b0*/  @!P0 IMAD.MOV.U32 R18, RZ, RZ, R8 ;  /* 0x000000ffff128224 */ /* 0x000fe200078e0008 */
[----:B0-----:R-:W-:-:S10]  /*58c0*/  DMUL R14, R16, UR4 ;  /* 0x00000004100e7c28 */ /* 0x001fd40008000000 */
[----:B------:R-:W0:Y:S02]  /*58d0*/  F2F.F32.F64 R14, R14 ;  /* 0x0000000e000e7310 */ /* 0x000e240000301000 */
[----:B0-----:R-:W-:Y:S01]  /*58e0*/  FSEL R16, -R14, R14, !P2 ;  /* 0x0000000e0e107208 */ /* 0x001fe20005000100 */
[----:B------:R-:W-:Y:S06]  /*58f0*/  BRA `(.L_x_131) ;  /* 0x0000000000087947 */ /* 0x000fec0003800000 */
.L_x_132:
[----:B------:R-:W-:Y:S01]  /*5900*/  FMUL R16, RZ, R7 ;  /* 0x00000007ff107220 */ /* 0x000fe20000400000 */
[----:B------:R-:W-:-:S07]  /*5910*/  IMAD.MOV.U32 R18, RZ, RZ, RZ ;  /* 0x000000ffff127224 */ /* 0x000fce00078e00ff */
.L_x_131:
[----:B------:R-:W-:Y:S05]  /*5920*/  BSYNC.RECONVERGENT B0 ;  /* 0x0000000000007941 */ /* 0x000fea0003800200 */
.L_x_130:
[----:B------:R-:W-:Y:S01]  /*5930*/  LOP3.LUT R13, R18, 0x1, RZ, 0xc0, !PT ;  /* 0x00000001120d7812 */ /* 0x000fe200078ec0ff */
[----:B------:R-:W-:Y:S02]  /*5940*/  IMAD.MOV.U32 R12, RZ, RZ, 0x37cbac00 ;  /* 0x37cbac00ff0c7424 */ /* 0x000fe400078e00ff */
[----:B------:R-:W-:Y:S01]  /*5950*/  FMUL R8, R16, R16 ;  /* 0x0000001010087220 */ /* 0x000fe20000400000 */
[----:B------:R-:W-:Y:S01]  /*5960*/  IMAD.MOV.U32 R14, RZ, RZ, 0x3effffff ;  /* 0x3effffffff0e7424 */ /* 0x000fe200078e00ff */
[----:B------:R-:W-:Y:S01]  /*5970*/  ISETP.NE.U32.AND P0, PT, R13, 0x1, PT ;  /* 0x000000010d00780c */ /* 0x000fe20003f05070 */
[----:B------:R-:W-:Y:S02]  /*5980*/  IMAD.MOV.U32 R13, RZ, RZ, 0x3d2aaabb ;  /* 0x3d2aaabbff0d7424 */ /* 0x000fe400078e00ff */
[----:B------:R-:W-:Y:S01]  /*5990*/  FFMA R9, R8, R12, -0.0013887860113754868507 ;  /* 0xbab607ed08097423 */ /* 0x000fe2000000000c */
[----:B------:R-:W-:Y:S01]  /*59a0*/  LOP3.LUT P2, RZ, R18, 0x2, RZ, 0xc0, !PT ;  /* 0x0000000212ff7812 */ /* 0x000fe2000784c0ff */
[----:B------:R-:W-:Y:S01]  /*59b0*/  BSSY.RECONVERGENT B0, `(.L_x_134) ;  /* 0x000003e000007945 */ /* 0x000fe20003800200 */
[----:B------:R-:W-:Y:S01]  /*59c0*/  FSEL R19, R16, 1, P0 ;  /* 0x3f80000010137808 */ /* 0x000fe20000000000 */
[----:B------:R-:W-:Y:S01]  /*59d0*/  IMAD.MOV.U32 R21, RZ, RZ, R3 ;  /* 0x000000ffff157224 */ /* 0x000fe200078e0003 */
[----:B------:R-:W-:-:S02]  /*59e0*/  FSEL R9, R9, -0.00019574658654164522886, !P0 ;  /* 0xb94d415309097808 */ /* 0x000fc40004000000 */
[----:B------:R-:W-:Y:S01]  /*59f0*/  FSEL R15, R13, 0.0083327032625675201416, !P0 ;  /* 0x3c0885e40d0f7808 */ /* 0x000fe20004000000 */
[----:B------:R-:W-:Y:S01]  /*5a00*/  FFMA R16, R8, R19, RZ ;  /* 0x0000001308107223 */ /* 0x000fe200000000ff */
[----:B------:R-:W-:-:S03]  /*5a10*/  FSEL R18, -R14, -0.16666662693023681641, !P0 ;  /* 0xbe2aaaa80e127808 */ /* 0x000fc60004000100 */
[----:B------:R-:W-:Y:S01]  /*5a20*/  FFMA R9, R8, R9, R15 ;  /* 0x0000000908097223 */ /* 0x000fe2000000000f */
[----:B------:R-:W-:-:S03]  /*5a30*/  IMAD.SHL.U32 R15, R5, 0x100, RZ ;  /* 0x00000100050f7824 */ /* 0x000fc600078e00ff */
[----:B------:R-:W-:Y:S01]  /*5a40*/  FFMA R9, R8, R9, R18 ;  /* 0x0000000908097223 */ /* 0x000fe20000000012 */
[----:B------:R-:W-:Y:S01]  /*5a50*/  IMAD.MOV.U32 R18, RZ, RZ, R2 ;  /* 0x000000ffff127224 */ /* 0x000fe200078e0002 */
[----:B------:R-:W-:Y:S02]  /*5a60*/  LOP3.LUT R15, R15, 0x80000000, RZ, 0xfc, !PT ;  /* 0x800000000f0f7812 */ /* 0x000fe400078efcff */
[----:B------:R-:W-:-:S04]  /*5a70*/  FFMA R19, R16, R9, R19 ;  /* 0x0000000910137223 */ /* 0x000fc80000000013 */
[----:B------:R-:W-:Y:S01]  /*5a80*/  @P2 FADD R19, RZ, -R19 ;  /* 0x80000013ff132221 */ /* 0x000fe20000000000 */
[----:B------:R-:W-:Y:S06]  /*5a90*/  @P1 BRA `(.L_x_135) ;  /* 0x0000000000bc1947 */ /* 0x000fec0003800000 */
[----:B------:R-:W-:Y:S01]  /*5aa0*/  IMAD.MOV.U32 R20, RZ, RZ, RZ ;  /* 0x000000ffff147224 */ /* 0x000fe200078e00ff */
[----:B------:R-:W0:Y:S01]  /*5ab0*/  LDCU.64 UR8, c[0x4][URZ] ;  /* 0x01000000ff0877ac */ /* 0x000e220008000a00 */
[----:B------:R-:W-:Y:S01]  /*5ac0*/  IMAD.MOV.U32 R18, RZ, RZ, R1 ;  /* 0x000000ffff127224 */ /* 0x000fe200078e0001 */
[----:B------:R-:W-:Y:S01]  /*5ad0*/  UMOV UR5, URZ ;  /* 0x000000ff00057c82 */ /* 0x000fe20008000000 */
[----:B------:R-:W-:-:S05]  /*5ae0*/  UMOV UR4, URZ ;  /* 0x000000ff00047c82 */ /* 0x000fca0008000000 */
.L_x_136:
        /* <DEDUP_REMOVED lines=42> */
.L_x_135:
[----:B------:R-:W-:Y:S05]  /*5d90*/  BSYNC.RECONVERGENT B0 ;  /* 0x0000000000007941 */ /* 0x000fea0003800200 */
.L_x_134:
        /* <DEDUP_REMOVED lines=10> */
[----:B------:R-:W-:Y:S01]  /*5e40*/  IMAD.SHL.U32 R25, R25, 0x4, RZ ;  /* 0x0000000419197824 */ /* 0x000fe200078e00ff */
[----:B------:R-:W-:Y:S01]  /*5e50*/  FSEL R22, R20, 0.041666727513074874878, !P0 ;  /* 0x3d2aaabb14167808 */ /* 0x000fe20004000000 */
[----:B------:R-:W-:Y:S01]  /*5e60*/  BSSY.RECONVERGENT B0, `(.L_x_137) ;  /* 0x0000048000007945 */ /* 0x000fe20003800200 */
[----:B------:R-:W-:Y:S01]  /*5e70*/  LOP3.LUT P2, RZ, R23, 0x2, RZ, 0xc0, !PT ;  /* 0x0000000217ff7812 */ /* 0x000fe2000784c0ff */
[----:B------:R-:W-:Y:S01]  /*5e80*/  IMAD.MOV.U32 R24, RZ, RZ, R11 ;  /* 0x000000ffff187224 */ /* 0x000fe200078e000b */
[----:B------:R-:W-:Y:S01]  /*5e90*/  FSEL R23, -R21, -0.4999999701976776123, !P0 ;  /* 0xbeffffff15177808 */ /* 0x000fe20004000100 */
[----:B------:R-:W-:Y:S01]  /*5ea0*/  FFMA R22, R9, R8, R22 ;  /* 0x0000000809167223 */ /* 0x000fe20000000016 */
[----:B------:R-:W-:-:S02]  /*5eb0*/  FSEL R8, R18, 1, !P0 ;  /* 0x3f80000012087808 */ /* 0x000fc40004000000 */
[----:B------:R-:W-:Y:S01]  /*5ec0*/  FSETP.GE.AND P0, PT, |R7|, 105615, PT ;  /* 0x47ce47800700780b */ /* 0x000fe20003f06200 */
[C---:B------:R-:W-:Y:S02]  /*5ed0*/  FFMA R22, R9.reuse, R22, R23 ;  /* 0x0000001609167223 */ /* 0x040fe40000000017 */
[----:B------:R-:W-:-:S04]  /*5ee0*/  FFMA R9, R9, R8, RZ ;  /* 0x0000000809097223 */ /* 0x000fc800000000ff */
[----:B------:R-:W-:-:S04]  /*5ef0*/  FFMA R8, R9, R22, R8 ;  /* 0x0000001609087223 */ /* 0x000fc80000000008 */
        /* <DEDUP_REMOVED lines=15> */
.L_x_140:
        /* <DEDUP_REMOVED lines=43> */
[----:B0-----:R-:W-:Y:S01]  /*62a0*/  FSEL R8, -R18, R18, !P0 ;  /* 0x0000001212087208 */ /* 0x001fe20004000100 */
[----:B------:R-:W-:Y:S06]  /*62b0*/  BRA `(.L_x_138) ;  /* 0x0000000000087947 */ /* 0x000fec0003800000 */
.L_x_139:
[----:B------:R-:W-:Y:S01]  /*62c0*/  FMUL R8, RZ, R7 ;  /* 0x00000007ff087220 */ /* 0x000fe20000400000 */
[----:B------:R-:W-:-:S07]  /*62d0*/  IMAD.MOV.U32 R24, RZ, RZ, RZ ;  /* 0x000000ffff187224 */ /* 0x000fce00078e00ff */
.L_x_138:
[----:B------:R-:W-:Y:S05]  /*62e0*/  BSYNC.RECONVERGENT B0 ;  /* 0x0000000000007941 */ /* 0x000fea0003800200 */
.L_x_137:
[----:B------:R-:W-:Y:S01]  /*62f0*/  FMUL R9, R8, R8 ;  /* 0x0000000808097220 */ /* 0x000fe20000400000 */
[C---:B0-----:R-:W-:Y:S01]  /*6300*/  LOP3.LUT R19, R24.reuse, 0x1, RZ, 0xc0, !PT ;  /* 0x0000000118137812 */ /* 0x041fe200078ec0ff */
[----:B------:R-:W-:Y:S01]  /*6310*/  BSSY.RECONVERGENT B0, `(.L_x_141) ;  /* 0x0000038000007945 */ /* 0x000fe20003800200 */
[----:B------:R-:W-:Y:S01]  /*6320*/  LOP3.LUT P2, RZ, R24, 0x2, RZ, 0xc0, !PT ;  /* 0x0000000218ff7812 */ /* 0x000fe2000784c0ff */
[----:B------:R-:W-:Y:S01]  /*6330*/  FFMA R18, R9, R12, -0.0013887860113754868507 ;  /* 0xbab607ed09127423 */ /* 0x000fe2000000000c */
[----:B------:R-:W-:-:S04]  /*6340*/  ISETP.NE.U32.AND P0, PT, R19, 0x1, PT ;  /* 0x000000011300780c */ /* 0x000fc80003f05070 */
[----:B------:R-:W-:Y:S02]  /*6350*/  FSEL R18, R18, -0.00019574658654164522886, !P0 ;  /* 0xb94d415312127808 */ /* 0x000fe40004000000 */
[----:B------:R-:W-:Y:S02]  /*6360*/  FSEL R22, R13, 0.0083327032625675201416, !P0 ;  /* 0x3c0885e40d167808 */ /* 0x000fe40004000000 */
[----:B------:R-:W-:Y:S02]  /*6370*/  FSEL R8, R8, 1, P0 ;  /* 0x3f80000008087808 */ /* 0x000fe40000000000 */
[----:B------:R-:W-:Y:S01]  /*6380*/  FSEL R23, -R14, -0.16666662693023681641, !P0 ;  /* 0xbe2aaaa80e177808 */ /* 0x000fe20004000100 */
[C---:B------:R-:W-:Y:S02]  /*6390*/  FFMA R18, R9.reuse, R18, R22 ;  /* 0x0000001209127223 */ /* 0x040fe40000000016 */
[C---:B------:R-:W-:Y:S02]  /*63a0*/  FFMA R19, R9.reuse, R8, RZ ;  /* 0x0000000809137223 */ /* 0x040fe400000000ff */
[----:B------:R-:W-:-:S04]  /*63b0*/  FFMA R18, R9, R18, R23 ;  /* 0x0000001209127223 */ /* 0x000fc80000000017 */
        /* <DEDUP_REMOVED lines=8> */
.L_x_143:
        /* <DEDUP_REMOVED lines=27> */
[----:B------:R-:W-:Y:S02]  /*65f0*/  LOP3.LUT R5, R4, R5, RZ, 0x3c, !PT ;  /* 0x0000000504057212 */ /* 0x000fe400078e3cff */
        /* <DEDUP_REMOVED lines=9> */
.L_x_142:
[----:B------:R-:W-:Y:S05]  /*6690*/  BSYNC.RECONVERGENT B0 ;  /* 0x0000000000007941 */ /* 0x000fea0003800200 */
.L_x_141:
[C---:B------:R-:W-:Y:S01]  /*66a0*/  LOP3.LUT R0, R3.reuse, 0x1, RZ, 0xc0, !PT ;  /* 0x0000000103007812 */ /* 0x040fe200078ec0ff */
        /* <DEDUP_REMOVED lines=28> */
.L_x_147:
        /* <DEDUP_REMOVED lines=29> */
[--C-:B------:R-:W-:Y:S02]  /*6a40*/  SHF.R.U32.HI R11, RZ, 0x1e, R0.reuse ;  /* 0x0000001eff0b7819 */ /* 0x100fe40000011600 */
[C---:B------:R-:W-:Y:S01]  /*6a50*/  SHF.L.W.U32.HI R2, R3.reuse, 0x2, R0 ;  /* 0x0000000203027819 */ /* 0x040fe20000010e00 */
[----:B------:R-:W-:-:S03]  /*6a60*/  IMAD.SHL.U32 R3, R3, 0x4, RZ ;  /* 0x0000000403037824 */ /* 0x000fc600078e00ff */
[----:B------:R-:W-:Y:S02]  /*6a70*/  SHF.R.S32.HI R4, RZ, 0x1f, R2 ;  /* 0x0000001fff047819 */ /* 0x000fe40000011402 */
[----:B------:R-:W-:Y:S02]  /*6a80*/  LEA.HI R11, R2, R11, RZ, 0x1 ;  /* 0x0000000b020b7211 */ /* 0x000fe400078f08ff */
[C---:B------:R-:W-:Y:S02]  /*6a90*/  LOP3.LUT R14, R4.reuse, R3, RZ, 0x3c, !PT ;  /* 0x00000003040e7212 */ /* 0x040fe400078e3cff */
[----:B------:R-:W-:Y:S01]  /*6aa0*/  LOP3.LUT R15, R4, R2, RZ, 0x3c, !PT ;  /* 0x00000002040f7212 */ /* 0x000fe200078e3cff */
[----:B------:R-:W-:Y:S01]  /*6ab0*/  IMAD.MOV R0, RZ, RZ, -R11 ;  /* 0x000000ffff007224 */ /* 0x000fe200078e0a0b */
[----:B------:R-:W-:-:S03]  /*6ac0*/  LOP3.LUT R7, R2, R7, RZ, 0x3c, !PT ;  /* 0x0000000702077212 */ /* 0x000fc600078e3cff */
[----:B------:R-:W-:Y:S01]  /*6ad0*/  @!P1 IMAD.MOV.U32 R11, RZ, RZ, R0 ;  /* 0x000000ffff0b9224 */ /* 0x000fe200078e0000 */
[----:B------:R-:W2:Y:S01]  /*6ae0*/  I2F.F64.S64 R14, R14 ;  /* 0x0000000e000e7312 */ /* 0x000ea20000301c00 */
[----:B------:R-:W-:Y:S01]  /*6af0*/  ISETP.GE.AND P0, PT, R7, RZ, PT ;  /* 0x000000ff0700720c */ /* 0x000fe20003f06270 */
[----:B--2---:R-:W-:-:S10]  /*6b00*/  DMUL R4, R14, UR4 ;  /* 0x000000040e047c28 */ /* 0x004fd40008000000 */
[----:B------:R-:W2:Y:S02]  /*6b10*/  F2F.F32.F64 R4, R4 ;  /* 0x0000000400047310 */ /* 0x000ea40000301000 */
[----:B--2---:R-:W-:Y:S01]  /*6b20*/  FSEL R10, -R4, R4, !P0 ;  /* 0x00000004040a7208 */ /* 0x004fe20004000100 */
[----:B-1----:R-:W-:Y:S06]  /*6b30*/  BRA `(.L_x_145) ;  /* 0x0000000000087947 */ /* 0x002fec0003800000 */
.L_x_146:
[----:B------:R-:W-:Y:S01]  /*6b40*/  FMUL R10, RZ, R7 ;  /* 0x00000007ff0a7220 */ /* 0x000fe20000400000 */
[----:B------:R-:W-:-:S07]  /*6b50*/  IMAD.MOV.U32 R11, RZ, RZ, RZ ;  /* 0x000000ffff0b7224 */ /* 0x000fce00078e00ff */
.L_x_145:
[----:B------:R-:W-:Y:S05]  /*6b60*/  BSYNC.RECONVERGENT B0 ;  /* 0x0000000000007941 */ /* 0x000fea0003800200 */
.L_x_144:
[----:B------:R-:W-:Y:S01]  /*6b70*/  FMUL R3, R10, R10 ;  /* 0x0000000a0a037220 */ /* 0x000fe20000400000 */
[C---:B------:R-:W-:Y:S01]  /*6b80*/  LOP3.LUT R0, R11.reuse, 0x1, RZ, 0xc0, !PT ;  /* 0x000000010b007812 */ /* 0x040fe200078ec0ff */
[----:B------:R-:W-:Y:S02]  /*6b90*/  VIADD R11, R11, 0x1 ;  /* 0x000000010b0b7836 */ /* 0x000fe40000000000 */
[----:B------:R-:W-:Y:S01]  /*6ba0*/  FFMA R12, R3, R12, -0.0013887860113754868507 ;  /* 0xbab607ed030c7423 */ /* 0x000fe2000000000c */
[----:B------:R-:W-:Y:S02]  /*6bb0*/  ISETP.NE.U32.AND P0, PT, R0, 0x1, PT ;  /* 0x000000010000780c */ /* 0x000fe40003f05070 */
[----:B------:R-:W-:Y:S02]  /*6bc0*/  LOP3.LUT P1, RZ, R11, 0x2, RZ, 0xc0, !PT ;  /* 0x000000020bff7812 */ /* 0x000fe4000782c0ff */
[----:B------:R-:W-:Y:S02]  /*6bd0*/  FSEL R20, R20, 0.041666727513074874878, !P0 ;  /* 0x3d2aaabb14147808 */ /* 0x000fe40004000000 */
[----:B------:R-:W-:-:S02]  /*6be0*/  FSEL R12, R12, -0.00019574658654164522886, P0 ;  /* 0xb94d41530c0c7808 */ /* 0x000fc40000000000 */
[----:B------:R-:W-:Y:S02]  /*6bf0*/  FSEL R10, R10, 1, !P0 ;  /* 0x3f8000000a0a7808 */ /* 0x000fe40004000000 */
[----:B------:R-:W-:Y:S01]  /*6c00*/  FSEL R21, -R21, -0.4999999701976776123, !P0 ;  /* 0xbeffffff15157808 */ /* 0x000fe20004000100 */
[C---:B------:R-:W-:Y:S02]  /*6c10*/  FFMA R12, R3.reuse, R12, R20 ;  /* 0x0000000c030c7223 */ /* 0x040fe40000000014 */
[C---:B------:R-:W-:Y:S02]  /*6c20*/  FFMA R5, R3.reuse, R10, RZ ;  /* 0x0000000a03057223 */ /* 0x040fe400000000ff */
[----:B------:R-:W-:Y:S01]  /*6c30*/  FFMA R12, R3, R12, R21 ;  /* 0x0000000c030c7223 */ /* 0x000fe20000000015 */
[----:B------:R-:W-:-:S03]  /*6c40*/  IMAD.MOV.U32 R3, RZ, RZ, 0x3f800000 ;  /* 0x3f800000ff037424 */ /* 0x000fc600078e00ff */
[----:B------:R-:W-:Y:S02]  /*6c50*/  FFMA R5, R5, R12, R10 ;  /* 0x0000000c05057223 */ /* 0x000fe4000000000a */
[----:B------:R-:W-:Y:S02]  /*6c60*/  STG.E desc[UR6][R16.64+0xc], R3 ;  /* 0x00000c0310007986 */ /* 0x000fe4000c101906 */
[----:B------:R-:W-:-:S04]  /*6c70*/  @P1 FADD R5, RZ, -R5 ;  /* 0x80000005ff051221 */ /* 0x000fc80000000000 */
[----:B------:R-:W-:-:S05]  /*6c80*/  FMUL R5, R6, R5 ;  /* 0x0000000506057220 */ /* 0x000fca0000400000 */
[----:B------:R-:W-:Y:S01]  /*6c90*/  STG.E desc[UR6][R16.64+0x8], R5 ;  /* 0x0000080510007986 */ /* 0x000fe2000c101906 */
[----:B------:R-:W-:Y:S05]  /*6ca0*/  EXIT ;  /* 0x000000000000794d */ /* 0x000fea0003800000 */
        .weak           $__internal_4_$__cuda_sm20_div_rn_f64_full
        .type           $__internal_4_$__cuda_sm20_div_rn_f64_full,@function
        .size           $__internal_4_$__cuda_sm20_div_rn_f64_full,(.L_x_162 - $__internal_4_$__cuda_sm20_div_rn_f64_full)
$__internal_4_$__cuda_sm20_div_rn_f64_full:
[C---:B------:R-:W-:Y:S01]  /*6cb0*/  FSETP.GEU.AND P0, PT, |R15|.reuse, 1.469367938527859385e-39, PT ;  /* 0x001000000f00780b */ /* 0x040fe20003f0e200 */
[----:B------:R-:W-:Y:S01]  /*6cc0*/  IMAD.MOV.U32 R20, RZ, RZ, 0x1 ;  /* 0x00000001ff147424 */ /* 0x000fe200078e00ff */
[----:B------:R-:W-:Y:S01]  /*6cd0*/  LOP3.LUT R12, R15, 0x800fffff, RZ, 0xc0, !PT ;  /* 0x800fffff0f0c7812 */ /* 0x000fe200078ec0ff */
[----:B------:R-:W-:Y:S01]  /*6ce0*/  IMAD.MOV.U32 R23, RZ, RZ, 0x1ca00000 ;  /* 0x1ca00000ff177424 */ /* 0x000fe200078e00ff */
[C---:B------:R-:W-:Y:S01]  /*6cf0*/  FSETP.GEU.AND P3, PT, |R17|.reuse, 1.469367938527859385e-39, PT ;  /* 0x001000001100780b */ /* 0x040fe20003f6e200 */
[----:B------:R-:W-:Y:S01]  /*6d00*/  BSSY.RECONVERGENT B1, `(.L_x_148) ;  /* 0x0000055000017945 */ /* 0x000fe20003800200 */
[----:B------:R-:W-:Y:S01]  /*6d10*/  LOP3.LUT R13, R12, 0x3ff00000, RZ, 0xfc, !PT ;  /* 0x3ff000000c0d7812 */ /* 0x000fe200078efcff */
[----:B------:R-:W-:Y:S01]  /*6d20*/  IMAD.MOV.U32 R12, RZ, RZ, R14 ;  /* 0x000000ffff0c7224 */ /* 0x000fe200078e000e */
[----:B------:R-:W-:Y:S02]  /*6d30*/  LOP3.LUT R9, R17, 0x7ff00000, RZ, 0xc0, !PT ;  /* 0x7ff0000011097812 */ /* 0x000fe400078ec0ff */
[----:B------:R-:W-:-:S02]  /*6d40*/  LOP3.LUT R22, R15, 0x7ff00000, RZ, 0xc0, !PT ;  /* 0x7ff000000f167812 */ /* 0x000fc400078ec0ff */
[----:B------:R-:W-:Y:S01]  /*6d50*/  LOP3.LUT R7, R17, 0x7ff00000, RZ, 0xc0, !PT ;  /* 0x7ff0000011077812 */ /* 0x000fe200078ec0ff */
[----:B------:R-:W-:-:S03]  /*6d60*/  @!P0 DMUL R12, R14, 8.98846567431157953865e+307 ;  /* 0x7fe000000e0c8828 */ /* 0x000fc60000000000 */
[----:B------:R-:W-:Y:S02]  /*6d70*/  ISETP.GE.U32.AND P2, PT, R7, R22, PT ;  /* 0x000000160700720c */ /* 0x000fe40003f46070 */
[----:B------:R-:W-:Y:S01]  /*6d80*/  @!P3 LOP3.LUT R26, R15, 0x7ff00000, RZ, 0xc0, !PT ;  /* 0x7ff000000f1ab812 */ /* 0x000fe200078ec0ff */
[----:B------:R-:W0:Y:S01]  /*6d90*/  MUFU.RCP64H R21, R13 ;  /* 0x0000000d00157308 */ /* 0x000e220000001800 */
[----:B------:R-:W-:Y:S02]  /*6da0*/  SEL R23, R23, 0x63400000, !P2 ;  /* 0x6340000017177807 */ /* 0x000fe40005000000 */
[----:B------:R-:W-:Y:S01]  /*6db0*/  @!P3 ISETP.GE.U32.AND P4, PT, R9, R26, PT ;  /* 0x0000001a0900b20c */ /* 0x000fe20003f86070 */
[----:B------:R-:W-:Y:S01]  /*6dc0*/  IMAD.MOV.U32 R9, RZ, RZ, 0x1ca00000 ;  /* 0x1ca00000ff097424 */ /* 0x000fe200078e00ff */
[----:B------:R-:W-:Y:S01]  /*6dd0*/  @!P0 LOP3.LUT R22, R13, 0x7ff00000, RZ, 0xc0, !PT ;  /* 0x7ff000000d168812 */ /* 0x000fe200078ec0ff */
[----:B------:R-:W-:-:S03]  /*6de0*/  @!P3 IMAD.MOV.U32 R26, RZ, RZ, RZ ;  /* 0x000000ffff1ab224 */ /* 0x000fc600078e00ff */
[----:B------:R-:W-:-:S04]  /*6df0*/  @!P3 SEL R9, R9, 0x63400000, !P4 ;  /* 0x634000000909b807 */ /* 0x000fc80006000000 */
[----:B------:R-:W-:Y:S01]  /*6e00*/  @!P3 LOP3.LUT R9, R9, 0x80000000, R17, 0xf8, !PT ;  /* 0x800000000909b812 */ /* 0x000fe200078ef811 */
[----:B0-----:R-:W-:-:S03]  /*6e10*/  DFMA R18, R20, -R12, 1 ;  /* 0x3ff000001412742b */ /* 0x001fc6000000080c */
[----:B------:R-:W-:-:S05]  /*6e20*/  @!P3 LOP3.LUT R27, R9, 0x100000, RZ, 0xfc, !PT ;  /* 0x00100000091bb812 */ /* 0x000fca00078efcff */
[----:B------:R-:W-:-:S08]  /*6e30*/  DFMA R18, R18, R18, R18 ;  /* 0x000000121212722b */ /* 0x000fd00000000012 */
[----:B------:R-:W-:Y:S01]  /*6e40*/  DFMA R18, R20, R18, R20 ;  /* 0x000000121412722b */ /* 0x000fe20000000014 */
[----:B------:R-:W-:Y:S01]  /*6e50*/  LOP3.LUT R21, R23, 0x800fffff, R17, 0xf8, !PT ;  /* 0x800fffff17157812 */ /* 0x000fe200078ef811 */
[----:B------:R-:W-:-:S06]  /*6e60*/  IMAD.MOV.U32 R20, RZ, RZ, R16 ;  /* 0x000000ffff147224 */ /* 0x000fcc00078e0010 */
[----:B------:R-:W-:Y:S02]  /*6e70*/  DFMA R28, R18, -R12, 1 ;  /* 0x3ff00000121c742b */ /* 0x000fe4000000080c */
[----:B------:R-:W-:-:S06]  /*6e80*/  @!P3 DFMA R20, R20, 2, -R26 ;  /* 0x400000001414b82b */ /* 0x000fcc000000081a */
[----:B------:R-:W-:-:S04]  /*6e90*/  DFMA R28, R18, R28, R18 ;  /* 0x0000001c121c722b */ /* 0x000fc80000000012 */
[----:B------:R-:W-:-:S04]  /*6ea0*/  @!P3 LOP3.LUT R7, R21, 0x7ff00000, RZ, 0xc0, !PT ;  /* 0x7ff000001507b812 */ /* 0x000fc800078ec0ff */
[----:B------:R-:W-:Y:S01]  /*6eb0*/  DMUL R18, R28, R20 ;  /* 0x000000141c127228 */ /* 0x000fe20000000000 */
[----:B------:R-:W-:-:S05]  /*6ec0*/  VIADD R9, R7, 0xffffffff ;  /* 0xffffffff07097836 */ /* 0x000fca0000000000 */
[----:B------:R-:W-:Y:S02]  /*6ed0*/  ISETP.GT.U32.AND P0, PT, R9, 0x7feffffe, PT ;  /* 0x7feffffe0900780c */ /* 0x000fe40003f04070 */
[----:B------:R-:W-:-:S08]  /*6ee0*/  DFMA R26, R18, -R12, R20 ;  /* 0x8000000c121a722b */ /* 0x000fd00000000014 */
[----:B------:R-:W-:Y:S01]  /*6ef0*/  DFMA R26, R28, R26, R18 ;  /* 0x0000001a1c1a722b */ /* 0x000fe20000000012 */
[----:B------:R-:W-:-:S05]  /*6f00*/  VIADD R18, R22, 0xffffffff ;  /* 0xffffffff16127836 */ /* 0x000fca0000000000 */
[----:B------:R-:W-:-:S13]  /*6f10*/  ISETP.GT.U32.OR P0, PT, R18, 0x7feffffe, P0 ;  /* 0x7feffffe1200780c */ /* 0x000fda0000704470 */
[----:B------:R-:W-:Y:S05]  /*6f20*/  @P0 BRA `(.L_x_149) ;  /* 0x0000000000740947 */ /* 0x000fea0003800000 */
[----:B------:R-:W-:Y:S01]  /*6f30*/  LOP3.LUT R17, R17, 0x7ff00000, RZ, 0xc0, !PT ;  /* 0x7ff0000011117812 */ /* 0x000fe200078ec0ff */
[----:B------:R-:W-:Y:S01]  /*6f40*/  IMAD.MOV.U32 R7, RZ, RZ, 0x1ca00000 ;  /* 0x1ca00000ff077424 */ /* 0x000fe200078e00ff */
[----:B------:R-:W-:-:S04]  /*6f50*/  LOP3.LUT R16, R15, 0x7ff00000, RZ, 0xc0, !PT ;  /* 0x7ff000000f107812 */ /* 0x000fc800078ec0ff */
[CC--:B------:R-:W-:Y:S02]  /*6f60*/  VIADDMNMX R9, R17.reuse, -R16.reuse, 0xb9600000, !PT ;  /* 0xb960000011097446 */ /* 0x0c0fe40007800910 */
[----:B------:R-:W-:Y:S02]  /*6f70*/  ISETP.GE.U32.AND P0, PT, R17, R16, PT ;  /* 0x000000101100720c */ /* 0x000fe40003f06070 */
[----:B------:R-:W-:Y:S02]  /*6f80*/  VIMNMX R9, PT, PT, R9, 0x46a00000, PT ;  /* 0x46a0000009097848 */ /* 0x000fe40003fe0100 */
[----:B------:R-:W-:-:S05]  /*6f90*/  SEL R16, R7, 0x63400000, !P0 ;  /* 0x6340000007107807 */ /* 0x000fca0004000000 */
[----:B------:R-:W-:Y:S02]  /*6fa0*/  IMAD.IADD R7, R9, 0x1, -R16 ;  /* 0x0000000109077824 */ /* 0x000fe400078e0a10 */
[----:B------:R-:W-:Y:S02]  /*6fb0*/  IMAD.MOV.U32 R16, RZ, RZ, RZ ;  /* 0x000000ffff107224 */ /* 0x000fe400078e00ff */
        /* <DEDUP_REMOVED lines=11> */
[----:B------:R-:W-:Y:S01]  /*7070*/  DMUL.RP R16, R26, R16 ;  /* 0x000000101a107228 */ /* 0x000fe20000008000 */
[----:B------:R-:W-:Y:S01]  /*7080*/  IMAD.MOV.U32 R12, RZ, RZ, RZ ;  /* 0x000000ffff0c7224 */ /* 0x000fe200078e00ff */
[----:B------:R-:W-:-:S05]  /*7090*/  IADD3 R7, PT, PT, -R7, -0x43300000, RZ ;  /* 0xbcd0000007077810 */ /* 0x000fca0007ffe1ff */
[----:B------:R-:W-:-:S03]  /*70a0*/  DFMA R12, R18, -R12, R26 ;  /* 0x8000000c120c722b */ /* 0x000fc6000000001a */
[----:B------:R-:W-:-:S07]  /*70b0*/  LOP3.LUT R15, R17, R15, RZ, 0x3c, !PT ;  /* 0x0000000f110f7212 */ /* 0x000fce00078e3cff */
[----:B------:R-:W-:-:S04]  /*70c0*/  FSETP.NEU.AND P0, PT, |R13|, R7, PT ;  /* 0x000000070d00720b */ /* 0x000fc80003f0d200 */
[----:B------:R-:W-:Y:S02]  /*70d0*/  FSEL R18, R16, R18, !P0 ;  /* 0x0000001210127208 */ /* 0x000fe40004000000 */
[----:B------:R-:W-:Y:S01]  /*70e0*/  FSEL R19, R15, R19, !P0 ;  /* 0x000000130f137208 */ /* 0x000fe20004000000 */
[----:B------:R-:W-:Y:S06]  /*70f0*/  BRA `(.L_x_150) ;  /* 0x0000000000547947 */ /* 0x000fec0003800000 */
.L_x_149:
        /* <DEDUP_REMOVED lines=11> */
[----:B------:R-:W-:Y:S01]  /*71b0*/  @P0 LOP3.LUT R7, R19, 0x7ff00000, RZ, 0xfc, !PT ;  /* 0x7ff0000013070812 */ /* 0x000fe200078efcff */
[----:B------:R-:W-:Y:S02]  /*71c0*/  @!P0 IMAD.MOV.U32 R18, RZ, RZ, RZ ;  /* 0x000000ffff128224 */ /* 0x000fe400078e00ff */
[----:B------:R-:W-:Y:S02]  /*71d0*/  @P0 IMAD.MOV.U32 R18, RZ, RZ, RZ ;  /* 0x000000ffff120224 */ /* 0x000fe400078e00ff */
[----:B------:R-:W-:Y:S01]  /*71e0*/  @P0 IMAD.MOV.U32 R19, RZ, RZ, R7 ;  /* 0x000000ffff130224 */ /* 0x000fe200078e0007 */
[----:B------:R-:W-:Y:S06]  /*71f0*/  BRA `(.L_x_150) ;  /* 0x0000000000147947 */ /* 0x000fec0003800000 */
.L_x_152:
[----:B------:R-:W-:Y:S01]  /*7200*/  LOP3.LUT R19, R15, 0x80000, RZ, 0xfc, !PT ;  /* 0x000800000f137812 */ /* 0x000fe200078efcff */
[----:B------:R-:W-:Y:S01]  /*7210*/  IMAD.MOV.U32 R18, RZ, RZ, R14 ;  /* 0x000000ffff127224 */ /* 0x000fe200078e000e */
[----:B------:R-:W-:Y:S06]  /*7220*/  BRA `(.L_x_150) ;  /* 0x0000000000087947 */ /* 0x000fec0003800000 */
.L_x_151:
[----:B------:R-:W-:Y:S01]  /*7230*/  LOP3.LUT R19, R17, 0x80000, RZ, 0xfc, !PT ;  /* 0x0008000011137812 */ /* 0x000fe200078efcff */
[----:B------:R-:W-:-:S07]  /*7240*/  IMAD.MOV.U32 R18, RZ, RZ, R16 ;  /* 0x000000ffff127224 */ /* 0x000fce00078e0010 */
.L_x_150:
[----:B------:R-:W-:Y:S05]  /*7250*/  BSYNC.RECONVERGENT B1 ;  /* 0x0000000000017941 */ /* 0x000fea0003800200 */
.L_x_148:
[----:B------:R-:W-:-:S04]  /*7260*/  IMAD.MOV.U32 R9, RZ, RZ, 0x0 ;  /* 0x00000000ff097424 */ /* 0x000fc800078e00ff */
[----:B------:R-:W-:Y:S05]  /*7270*/  RET.REL.NODEC R8 `(_Z10to3d_pointPfS_) ;  /* 0xffffff8c08607950 */ /* 0x000fea0003c3ffff */
.L_x_153:
        /* <DEDUP_REMOVED lines=16> */
.L_x_162:


//--------------------- .text._Z11int_to_charPiPh --------------------------
	.section	.text._Z11int_to_charPiPh,"ax",@progbits
	.align	128
        .global         _Z11int_to_charPiPh
        .type           _Z11int_to_charPiPh,@function
        .size           _Z11int_to_charPiPh,(.L_x_168 - _Z11int_to_charPiPh)
        .other          _Z11int_to_charPiPh,@"STO_CUDA_ENTRY STV_DEFAULT"
_Z11int_to_charPiPh:
.text._Z11int_to_charPiPh:
[----:B------:R-:W-:Y:S01]  /*0000*/  LDC R1, c[0x0][0x37c] ;  /* 0x0000df00ff017b82 */ /* 0x000fe20000000800 */
[----:B------:R-:W0:Y:S07]  /*0010*/  S2R R5, SR_CTAID.Y ;  /* 0x0000000000057919 */ /* 0x000e2e0000002600 */
[----:B------:R-:W1:Y:S01]  /*0020*/  LDC R0, c[0x0][0x370] ;  /* 0x0000dc00ff007b82 */ /* 0x000e620000000800 */
[----:B------:R-:W2:Y:S01]  /*0030*/  LDCU.64 UR4, c[0x0][0x358] ;  /* 0x00006b00ff0477ac */ /* 0x000ea20008000a00 */
[----:B------:R-:W0:Y:S01]  /*0040*/  S2R R4, SR_TID.Y ;  /* 0x0000000000047919 */ /* 0x000e220000002200 */
[----:B------:R-:W3:Y:S01]  /*0050*/  LDCU.64 UR6, c[0x0][0x388] ;  /* 0x00007100ff0677ac */ /* 0x000ee20008000a00 */
[----:B------:R-:W4:Y:S04]  /*0060*/  S2R R7, SR_CTAID.X ;  /* 0x0000000000077919 */ /* 0x000f280000002500 */
[----:B------:R-:W5:Y:S01]  /*0070*/  LDC.64 R2, c[0x0][0x380] ;  /* 0x0000e000ff027b82 */ /* 0x000f620000000a00 */
[----:B------:R-:W4:Y:S01]  /*0080*/  S2R R6, SR_TID.X ;  /* 0x0000000000067919 */ /* 0x000f220000002100 */
[----:B0-----:R-:W-:-:S04]  /*0090*/  IMAD R5, R5, 0x20, R4 ;  /* 0x0000002005057824 */ /* 0x001fc800078e0204 */
[----:B-1----:R-:W-:Y:S02]  /*00a0*/  IMAD R4, R5, R0, RZ ;  /* 0x0000000005047224 */ /* 0x002fe400078e02ff */
[----:B----4-:R-:W-:-:S04]  /*00b0*/  IMAD R7, R7, 0x20, R6 ;  /* 0x0000002007077824 */ /* 0x010fc800078e0206 */
[----:B------:R-:W-:-:S04]  /*00c0*/  IMAD R7, R4, 0x20, R7 ;  /* 0x0000002004077824 */ /* 0x000fc800078e0207 */
[----:B-----5:R-:W-:-:S05]  /*00d0*/  IMAD.WIDE R12, R7, 0x4, R2 ;  /* 0x00000004070c7825 */ /* 0x020fca00078e0202 */
[----:B--2---:R-:W2:Y:S01]  /*00e0*/  LDG.E R5, desc[UR4][R12.64] ;  /* 0x000000040c057981 */ /* 0x004ea2000c1e1900 */
[----:B------:R-:W-:-:S05]  /*00f0*/  IMAD R8, R7, 0x3, RZ ;  /* 0x0000000307087824 */ /* 0x000fca00078e02ff */
[----:B---3--:R-:W-:Y:S02]  /*0100*/  IADD3 R4, P0, PT, R8, UR6, RZ ;  /* 0x0000000608047c10 */ /* 0x008fe4000ff1e0ff */
[----:B--2---:R-:W-:-:S04]  /*0110*/  SHF.R.S32.HI R6, RZ, 0x1f, R5 ;  /* 0x0000001fff067819 */ /* 0x004fc80000011405 */
[----:B------:R-:W-:Y:S02]  /*0120*/  LEA.HI R6, R6, R5, RZ, 0x10 ;  /* 0x0000000506067211 */ /* 0x000fe400078f80ff */
[----:B------:R-:W-:Y:S02]  /*0130*/  LEA.HI.X.SX32 R5, R8, UR7, 0x1, P0 ;  /* 0x0000000708057c11 */ /* 0x000fe400080f0eff */
[----:B------:R-:W-:-:S05]  /*0140*/  SHF.R.U32.HI R11, RZ, 0x10, R6 ;  /* 0x00000010ff0b7819 */ /* 0x000fca0000011606 */
[----:B------:R0:W-:Y:S04]  /*0150*/  STG.E.U8 desc[UR4][R4.64], R11 ;  /* 0x0000000b04007986 */ /* 0x0001e8000c101104 */
[----:B------:R-:W2:Y:S02]  /*0160*/  LDG.E R6, desc[UR4][R12.64] ;  /* 0x000000040c067981 */ /* 0x000ea4000c1e1900 */
[----:B--2---:R-:W-:-:S04]  /*0170*/  SHF.R.S32.HI R9, RZ, 0x1f, R6 ;  /* 0x0000001fff097819 */ /* 0x004fc80000011406 */
[----:B------:R-:W-:-:S04]  /*0180*/  LEA.HI R9, R9, R6, RZ, 0x8 ;  /* 0x0000000609097211 */ /* 0x000fc800078f40ff */
[----:B------:R-:W-:-:S05]  /*0190*/  SHF.R.U32.HI R15, RZ, 0x8, R9 ;  /* 0x00000008ff0f7819 */ /* 0x000fca0000011609 */
[----:B------:R1:W-:Y:S04]  /*01a0*/  STG.E.U8 desc[UR4][R4.64+0x1], R15 ;  /* 0x0000010f04007986 */ /* 0x0003e8000c101104 */
[----:B------:R-:W2:Y:S01]  /*01b0*/  LDG.E R17, desc[UR4][R12.64] ;  /* 0x000000040c117981 */ /* 0x000ea2000c1e1900 */
[----:B------:R-:W-:-:S04]  /*01c0*/  IMAD R19, R0, 0x100, R7 ;  /* 0x0000010000137824 */ /* 0x000fc800078e0207 */
[C---:B------:R-:W-:Y:S01]  /*01d0*/  IMAD.WIDE R8, R19.reuse, 0x4, R2 ;  /* 0x0000000413087825 */ /* 0x040fe200078e0202 */
[----:B--2---:R2:W-:Y:S04]  /*01e0*/  STG.E.U8 desc[UR4][R4.64+0x2], R17 ;  /* 0x0000021104007986 */ /* 0x0045e8000c101104 */
[----:B------:R-:W0:Y:S01]  /*01f0*/  LDG.E R6, desc[UR4][R8.64] ;  /* 0x0000000408067981 */ /* 0x000e22000c1e1900 */
[----:B------:R-:W-:-:S05]  /*0200*/  IMAD R19, R19, 0x3, RZ ;  /* 0x0000000313137824 */ /* 0x000fca00078e02ff */
[----:B------:R-:W-:Y:S02]  /*0210*/  IADD3 R10, P0, PT, R19, UR6, RZ ;  /* 0x00000006130a7c10 */ /* 0x000fe4000ff1e0ff */
[----:B0-----:R-:W-:-:S04]  /*0220*/  SHF.R.S32.HI R11, RZ, 0x1f, R6 ;  /* 0x0000001fff0b7819 */ /* 0x001fc80000011406 */
[----:B------:R-:W-:Y:S02]  /*0230*/  LEA.HI R6, R11, R6, RZ, 0x10 ;  /* 0x000000060b067211 */ /* 0x000fe400078f80ff */
[----:B------:R-:W-:Y:S02]  /*0240*/  LEA.HI.X.SX32 R11, R19, UR7, 0x1, P0 ;  /* 0x00000007130b7c11 */ /* 0x000fe400080f0eff */
[----:B-1----:R-:W-:-:S05]  /*0250*/  SHF.R.U32.HI R15, RZ, 0x10, R6 ;  /* 0x00000010ff0f7819 */ /* 0x002fca0000011606 */
[----:B------:R-:W-:Y:S04]  /*0260*/  STG.E.U8 desc[UR4][R10.64], R15 ;  /* 0x0000000f0a007986 */ /* 0x000fe8000c101104 */
[----:B------:R-:W3:Y:S02]  /*0270*/  LDG.E R6, desc[UR4][R8.64] ;  /* 0x0000000408067981 */ /* 0x000ee4000c1e1900 */
[----:B---3--:R-:W-:-:S04]  /*0280*/  SHF.R.S32.HI R13, RZ, 0x1f, R6 ;  /* 0x0000001fff0d7819 */ /* 0x008fc80000011406 */
[----:B------:R-:W-:-:S04]  /*0290*/  LEA.HI R13, R13, R6, RZ, 0x8 ;  /* 0x000000060d0d7211 */ /* 0x000fc800078f40ff */
[----:B------:R-:W-:-:S05]  /*02a0*/  SHF.R.U32.HI R13, RZ, 0x8, R13 ;  /* 0x00000008ff0d7819 */ /* 0x000fca000001160d */
[----:B------:R0:W-:Y:S04]  /*02b0*/  STG.E.U8 desc[UR4][R10.64+0x1], R13 ;  /* 0x0000010d0a007986 */ /* 0x0001e8000c101104 */
[----:B--2---:R-:W2:Y:S01]  /*02c0*/  LDG.E R17, desc[UR4][R8.64] ;  /* 0x0000000408117981 */ /* 0x004ea2000c1e1900 */
[----:B------:R-:W-:-:S04]  /*02d0*/  IMAD R19, R0, 0x200, R7 ;  /* 0x0000020000137824 */ /* 0x000fc800078e0207 */
[C---:B------:R-:W-:Y:S01]  /*02e0*/  IMAD.WIDE R4, R19.reuse, 0x4, R2 ;  /* 0x0000000413047825 */ /* 0x040fe200078e0202 */
[----:B--2---:R1:W-:Y:S04]  /*02f0*/  STG.E.U8 desc[UR4][R10.64+0x2], R17 ;  /* 0x000002110a007986 */ /* 0x0043e8000c101104 */
[----:B------:R-:W2:Y:S01]  /*0300*/  LDG.E R7, desc[UR4][R4.64] ;  /* 0x0000000404077981 */ /* 0x000ea2000c1e1900 */
[----:B------:R-:W-:-:S05]  /*0310*/  IMAD R14, R19, 0x3, RZ ;  /* 0x00000003130e7824 */ /* 0x000fca00078e02ff */
[----:B------:R-:W-:Y:S02]  /*0320*/  IADD3 R6, P0, PT, R14, UR6, RZ ;  /* 0x000000060e067c10 */ /* 0x000fe4000ff1e0ff */
[----:B--2---:R-:W-:-:S04]  /*0330*/  SHF.R.S32.HI R12, RZ, 0x1f, R7 ;  /* 0x0000001fff0c7819 */ /* 0x004fc80000011407 */
[----:B------:R-:W-:Y:S02]  /*0340*/  LEA.HI R12, R12, R7, RZ, 0x10 ;  /* 0x000000070c0c7211 */ /* 0x000fe400078f80ff */
[----:B------:R-:W-:Y:S02]  /*0350*/  LEA.HI.X.SX32 R7, R14, UR7, 0x1, P0 ;  /* 0x000000070e077c11 */ /* 0x000fe400080f0eff */
[----:B0-----:R-:W-:-:S05]  /*0360*/  SHF.R.U32.HI R13, RZ, 0x10, R12 ;  /* 0x00000010ff0d7819 */ /* 0x001fca000001160c */
[----:B------:R-:W-:Y:S04]  /*0370*/  STG.E.U8 desc[UR4][R6.64], R13 ;  /* 0x0000000d06007986 */ /* 0x000fe8000c101104 */
[----:B------:R-:W2:Y:S02]  /*0380*/  LDG.E R8, desc[UR4][R4.64] ;  /* 0x0000000404087981 */ /* 0x000ea4000c1e1900 */
[----:B--2---:R-:W-:-:S04]  /*0390*/  SHF.R.S32.HI R9, RZ, 0x1f, R8 ;  /* 0x0000001fff097819 */ /* 0x004fc80000011408 */
[----:B------:R-:W-:-:S04]  /*03a0*/  LEA.HI R9, R9, R8, RZ, 0x8 ;  /* 0x0000000809097211 */ /* 0x000fc800078f40ff */
[----:B-1----:R-:W-:-:S05]  /*03b0*/  SHF.R.U32.HI R11, RZ, 0x8, R9 ;  /* 0x00000008ff0b7819 */ /* 0x002fca0000011609 */
[----:B------:R0:W-:Y:S04]  /*03c0*/  STG.E.U8 desc[UR4][R6.64+0x1], R11 ;  /* 0x0000010b06007986 */ /* 0x0001e8000c101104 */
[----:B------:R-:W2:Y:S01]  /*03d0*/  LDG.E R15, desc[UR4][R4.64] ;  /* 0x00000004040f7981 */ /* 0x000ea2000c1e1900 */
        /* <DEDUP_REMOVED lines=14> */
[----:B------:R-:W-:-:S05]  /*04c0*/  SHF.R.U32.HI R5, RZ, 0x8, R5 ;  /* 0x00000008ff057819 */ /* 0x000fca0000011605 */
[----:B------:R-:W-:Y:S04]  /*04d0*/  STG.E.U8 desc[UR4][R8.64+0x1], R5 ;  /* 0x0000010508007986 */ /* 0x000fe8000c101104 */
[----:B-1----:R-:W2:Y:S04]  /*04e0*/  LDG.E R7, desc[UR4][R2.64] ;  /* 0x0000000402077981 */ /* 0x002ea8000c1e1900 */
[----:B--2---:R-:W-:Y:S01]  /*04f0*/  STG.E.U8 desc[UR4][R8.64+0x2], R7 ;  /* 0x0000020708007986 */ /* 0x004fe2000c101104 */
[----:B------:R-:W-:Y:S05]  /*0500*/  EXIT ;  /* 0x000000000000794d */ /* 0x000fea0003800000 */
.L_x_154:
        /* <DEDUP_REMOVED lines=15> */
.L_x_168:


//--------------------- .text._Z11char_to_intPiPh --------------------------
	.section	.text._Z11char_to_intPiPh,"ax",@progbits
	.align	128
        .global         _Z11char_to_intPiPh
        .type           _Z11char_to_intPiPh,@function
        .size           _Z11char_to_intPiPh,(.L_x_169 - _Z11char_to_intPiPh)
        .other          _Z11char_to_intPiPh,@"STO_CUDA_ENTRY STV_DEFAULT"
_Z11char_to_intPiPh:
.text._Z11char_to_intPiPh:
[----:B------:R-:W-:Y:S01]  /*0000*/  LDC R1, c[0x0][0x37c] ;  /* 0x0000df00ff017b82 */ /* 0x000fe20000000800 */
[----:B------:R-:W0:Y:S07]  /*0010*/  S2R R3, SR_CTAID.Y ;  /* 0x0000000000037919 */ /* 0x000e2e0000002600 */
[----:B------:R-:W1:Y:S01]  /*0020*/  LDC R0, c[0x0][0x370] ;  /* 0x0000dc00ff007b82 */ /* 0x000e620000000800 */
[----:B------:R-:W2:Y:S01]  /*0030*/  LDCU.64 UR6, c[0x0][0x388] ;  /* 0x00007100ff0677ac */ /* 0x000ea20008000a00 */
[----:B------:R-:W0:Y:S01]  /*0040*/  S2R R4, SR_TID.Y ;  /* 0x0000000000047919 */ /* 0x000e220000002200 */
[----:B------:R-:W3:Y:S01]  /*0050*/  LDCU.64 UR4, c[0x0][0x358] ;  /* 0x00006b00ff0477ac */ /* 0x000ee20008000a00 */
[----:B------:R-:W4:Y:S01]  /*0060*/  S2R R2, SR_CTAID.X ;  /* 0x0000000000027919 */ /* 0x000f220000002500 */
[----:B------:R-:W4:Y:S01]  /*0070*/  S2R R5, SR_TID.X ;  /* 0x0000000000057919 */ /* 0x000f220000002100 */
[----:B0-----:R-:W-:-:S05]  /*0080*/  LEA R3, R3, R4, 0x5 ;  /* 0x0000000403037211 */ /* 0x001fca00078e28ff */
[----:B-1----:R-:W-:Y:S02]  /*0090*/  IMAD R3, R3, R0, RZ ;  /* 0x0000000003037224 */ /* 0x002fe400078e02ff */
[----:B----4-:R-:W-:-:S05]  /*00a0*/  IMAD R2, R2, 0x20, R5 ;  /* 0x0000002002027824 */ /* 0x010fca00078e0205 */
[----:B------:R-:W-:-:S05]  /*00b0*/  LEA R11, R3, R2, 0x5 ;  /* 0x00000002030b7211 */ /* 0x000fca00078e28ff */
[----:B------:R-:W-:-:S05]  /*00c0*/  IMAD R2, R11, 0x3, RZ ;  /* 0x000000030b027824 */ /* 0x000fca00078e02ff */
[----:B--2---:R-:W-:-:S04]  /*00d0*/  IADD3 R4, P0, PT, R2, UR6, RZ ;  /* 0x0000000602047c10 */ /* 0x004fc8000ff1e0ff */
[----:B------:R-:W-:Y:S02]  /*00e0*/  LEA.HI.X.SX32 R5, R2, UR7, 0x1, P0 ;  /* 0x0000000702057c11 */ /* 0x000fe400080f0eff */
[----:B------:R-:W0:Y:S03]  /*00f0*/  LDC.64 R2, c[0x0][0x380] ;  /* 0x0000e000ff027b82 */ /* 0x000e260000000a00 */
[----:B---3--:R-:W2:Y:S04]  /*0100*/  LDG.E.U8 R6, desc[UR4][R4.64] ;  /* 0x0000000404067981 */ /* 0x008ea8000c1e1100 */
[----:B------:R-:W2:Y:S04]  /*0110*/  LDG.E.U8 R7, desc[UR4][R4.64+0x1] ;  /* 0x0000010404077981 */ /* 0x000ea8000c1e1100 */
[----:B------:R-:W3:Y:S01]  /*0120*/  LDG.E.U8 R10, desc[UR4][R4.64+0x2] ;  /* 0x00000204040a7981 */ /* 0x000ee2000c1e1100 */
[----:B------:R-:W-:-:S04]  /*0130*/  IMAD R15, R0, 0x100, R11 ;  /* 0x00000100000f7824 */ /* 0x000fc800078e020b */
[----:B------:R-:W-:-:S05]  /*0140*/  IMAD R9, R15, 0x3, RZ ;  /* 0x000000030f097824 */ /* 0x000fca00078e02ff */
[----:B------:R-:W-:-:S04]  /*0150*/  IADD3 R8, P0, PT, R9, UR6, RZ ;  /* 0x0000000609087c10 */ /* 0x000fc8000ff1e0ff */
[----:B------:R-:W-:Y:S02]  /*0160*/  LEA.HI.X.SX32 R9, R9, UR7, 0x1, P0 ;  /* 0x0000000709097c11 */ /* 0x000fe400080f0eff */
[----:B--2---:R-:W-:Y:S01]  /*0170*/  LEA R13, R6, R7, 0x8 ;  /* 0x00000007060d7211 */ /* 0x004fe200078e40ff */
[----:B0-----:R-:W-:-:S04]  /*0180*/  IMAD.WIDE R6, R11, 0x4, R2 ;  /* 0x000000040b067825 */ /* 0x001fc800078e0202 */
[----:B---3--:R-:W-:-:S05]  /*0190*/  IMAD.U32 R13, R13, 0x100, R10 ;  /* 0x000001000d0d7824 */ /* 0x008fca00078e000a */
[----:B------:R0:W-:Y:S04]  /*01a0*/  STG.E desc[UR4][R6.64], R13 ;  /* 0x0000000d06007986 */ /* 0x0001e8000c101904 */
[----:B------:R-:W2:Y:S04]  /*01b0*/  LDG.E.U8 R12, desc[UR4][R8.64] ;  /* 0x00000004080c7981 */ /* 0x000ea8000c1e1100 */
[----:B------:R-:W2:Y:S04]  /*01c0*/  LDG.E.U8 R5, desc[UR4][R8.64+0x1] ;  /* 0x0000010408057981 */ /* 0x000ea8000c1e1100 */
[----:B------:R-:W3:Y:S01]  /*01d0*/  LDG.E.U8 R14, desc[UR4][R8.64+0x2] ;  /* 0x00000204080e7981 */ /* 0x000ee2000c1e1100 */
[----:B------:R-:W-:-:S05]  /*01e0*/  LEA R17, R0, R11, 0x9 ;  /* 0x0000000b00117211 */ /* 0x000fca00078e48ff */
[----:B------:R-:W-:-:S05]  /*01f0*/  IMAD R11, R17, 0x3, RZ ;  /* 0x00000003110b7824 */ /* 0x000fca00078e02ff */
[----:B------:R-:W-:-:S04]  /*0200*/  IADD3 R10, P0, PT, R11, UR6, RZ ;  /* 0x000000060b0a7c10 */ /* 0x000fc8000ff1e0ff */
[----:B------:R-:W-:Y:S01]  /*0210*/  LEA.HI.X.SX32 R11, R11, UR7, 0x1, P0 ;  /* 0x000000070b0b7c11 */ /* 0x000fe200080f0eff */
[----:B--2---:R-:W-:Y:S02]  /*0220*/  IMAD R19, R12, 0x100, R5 ;  /* 0x000001000c137824 */ /* 0x004fe400078e0205 */
[----:B------:R-:W-:-:S03]  /*0230*/  IMAD.WIDE R4, R15, 0x4, R2 ;  /* 0x000000040f047825 */ /* 0x000fc600078e0202 */
[----:B---3--:R-:W-:-:S05]  /*0240*/  LEA R15, R19, R14, 0x8 ;  /* 0x0000000e130f7211 */ /* 0x008fca00078e40ff */
[----:B------:R1:W-:Y:S04]  /*0250*/  STG.E desc[UR4][R4.64], R15 ;  /* 0x0000000f04007986 */ /* 0x0003e8000c101904 */
[----:B0-----:R-:W2:Y:S04]  /*0260*/  LDG.E.U8 R6, desc[UR4][R10.64] ;  /* 0x000000040a067981 */ /* 0x001ea8000c1e1100 */
[----:B------:R-:W2:Y:S04]  /*0270*/  LDG.E.U8 R7, desc[UR4][R10.64+0x1] ;  /* 0x000001040a077981 */ /* 0x000ea8000c1e1100 */
[----:B------:R-:W3:Y:S01]  /*0280*/  LDG.E.U8 R12, desc[UR4][R10.64+0x2] ;  /* 0x000002040a0c7981 */ /* 0x000ee2000c1e1100 */
[----:B------:R-:W-:-:S04]  /*0290*/  IMAD R19, R0, 0x100, R17 ;  /* 0x0000010000137824 */ /* 0x000fc800078e0211 */
[----:B------:R-:W-:-:S05]  /*02a0*/  IMAD R0, R19, 0x3, RZ ;  /* 0x0000000313007824 */ /* 0x000fca00078e02ff */
[----:B------:R-:W-:-:S04]  /*02b0*/  IADD3 R8, P0, PT, R0, UR6, RZ ;  /* 0x0000000600087c10 */ /* 0x000fc8000ff1e0ff */
[----:B------:R-:W-:Y:S02]  /*02c0*/  LEA.HI.X.SX32 R9, R0, UR7, 0x1, P0 ;  /* 0x0000000700097c11 */ /* 0x000fe400080f0eff */
[----:B--2---:R-:W-:Y:S01]  /*02d0*/  LEA R13, R6, R7, 0x8 ;  /* 0x00000007060d7211 */ /* 0x004fe200078e40ff */
[----:B------:R-:W-:-:S04]  /*02e0*/  IMAD.WIDE R6, R17, 0x4, R2 ;  /* 0x0000000411067825 */ /* 0x000fc800078e0202 */
[----:B---3--:R-:W-:-:S05]  /*02f0*/  IMAD.U32 R13, R13, 0x100, R12 ;  /* 0x000001000d0d7824 */ /* 0x008fca00078e000c */
[----:B------:R-:W-:Y:S04]  /*0300*/  STG.E desc[UR4][R6.64], R13 ;  /* 0x0000000d06007986 */ /* 0x000fe8000c101904 */
[----:B------:R-:W2:Y:S04]  /*0310*/  LDG.E.U8 R0, desc[UR4][R8.64] ;  /* 0x0000000408007981 */ /* 0x000ea8000c1e1100 */
[----:B-1----:R-:W2:Y:S04]  /*0320*/  LDG.E.U8 R5, desc[UR4][R8.64+0x1] ;  /* 0x0000010408057981 */ /* 0x002ea8000c1e1100 */
[----:B------:R-:W3:Y:S01]  /*0330*/  LDG.E.U8 R4, desc[UR4][R8.64+0x2] ;  /* 0x0000020408047981 */ /* 0x000ee2000c1e1100 */
[----:B------:R-:W-:Y:S01]  /*0340*/  IMAD.WIDE R2, R19, 0x4, R2 ;  /* 0x0000000413027825 */ /* 0x000fe200078e0202 */
[----:B--2---:R-:W-:-:S04]  /*0350*/  LEA R5, R0, R5, 0x8 ;  /* 0x0000000500057211 */ /* 0x004fc800078e40ff */
[----:B---3--:R-:W-:-:S05]  /*0360*/  LEA R5, R5, R4, 0x8 ;  /* 0x0000000405057211 */ /* 0x008fca00078e40ff */
[----:B------:R-:W-:Y:S01]  /*0370*/  STG.E desc[UR4][R2.64], R5 ;  /* 0x0000000502007986 */ /* 0x000fe2000c101904 */
[----:B------:R-:W-:Y:S05]  /*0380*/  EXIT ;  /* 0x000000000000794d */ /* 0x000fea0003800000 */
.L_x_155:
        /* <DEDUP_REMOVED lines=15> */
.L_x_169:


//--------------------- .text._Z9set_depthPj      --------------------------
	.section	.text._Z9set_depthPj,"ax",@progbits
	.align	128
        .global         _Z9set_depthPj
        .type           _Z9set_depthPj,@function
        .size           _Z9set_depthPj,(.L_x_170 - _Z9set_depthPj)
        .other          _Z9set_depthPj,@"STO_CUDA_ENTRY STV_DEFAULT"
_Z9set_depthPj:
.text._Z9set_depthPj:
[----:B------:R-:W-:Y:S01]  /*0000*/  LDC R1, c[0x0][0x37c] ;  /* 0x0000df00ff017b82 */ /* 0x000fe20000000800 */
[----:B------:R-:W0:Y:S07]  /*0010*/  S2R R0, SR_CTAID.Y ;  /* 0x0000000000007919 */ /* 0x000e2e0000002600 */
[----:B------:R-:W1:Y:S01]  /*0020*/  LDC R6, c[0x0][0x370] ;  /* 0x0000dc00ff067b82 */ /* 0x000e620000000800 */
[----:B------:R-:W2:Y:S01]  /*0030*/  LDCU.64 UR4, c[0x0][0x358] ;  /* 0x00006b00ff0477ac */ /* 0x000ea20008000a00 */
[----:B------:R-:W-:Y:S01]  /*0040*/  MOV R13, 0xffff ;  /* 0x0000ffff000d7802 */ /* 0x000fe20000000f00 */
[----:B------:R-:W0:Y:S01]  /*0050*/  S2R R5, SR_TID.Y ;  /* 0x0000000000057919 */ /* 0x000e220000002200 */
[----:B------:R-:W3:Y:S04]  /*0060*/  S2R R4, SR_CTAID.X ;  /* 0x0000000000047919 */ /* 0x000ee80000002500 */
[----:B------:R-:W4:Y:S01]  /*0070*/  LDC.64 R2, c[0x0][0x380] ;  /* 0x0000e000ff027b82 */ /* 0x000f220000000a00 */
[----:B------:R-:W3:Y:S01]  /*0080*/  S2R R7, SR_TID.X ;  /* 0x0000000000077919 */ /* 0x000ee20000002100 */
[----:B0-----:R-:W-:-:S05]  /*0090*/  LEA R0, R0, R5, 0x5 ;  /* 0x0000000500007211 */ /* 0x001fca00078e28ff */
[----:B-1----:R-:W-:Y:S01]  /*00a0*/  IMAD R5, R0, R6, RZ ;  /* 0x0000000600057224 */ /* 0x002fe200078e02ff */
[----:B---3--:R-:W-:-:S04]  /*00b0*/  LEA R0, R4, R7, 0x5 ;  /* 0x0000000704007211 */ /* 0x008fc800078e28ff */
[----:B------:R-:W-:-:S04]  /*00c0*/  LEA R5, R5, R0, 0x5 ;  /* 0x0000000005057211 */ /* 0x000fc800078e28ff */
[CC--:B------:R-:W-:Y:S02]  /*00d0*/  LEA R9, R6.reuse, R5.reuse, 0x9 ;  /* 0x0000000506097211 */ /* 0x0c0fe400078e48ff */
[C---:B------:R-:W-:Y:S01]  /*00e0*/  LEA R7, R6.reuse, R5, 0x8 ;  /* 0x0000000506077211 */ /* 0x040fe200078e40ff */
[----:B----4-:R-:W-:Y:S01]  /*00f0*/  IMAD.WIDE R4, R5, 0x4, R2 ;  /* 0x0000000405047825 */ /* 0x010fe200078e0202 */
[----:B------:R-:W-:-:S03]  /*0100*/  LEA R11, R6, R9, 0x8 ;  /* 0x00000009060b7211 */ /* 0x000fc600078e40ff */
[--C-:B------:R-:W-:Y:S01]  /*0110*/  IMAD.WIDE R6, R7, 0x4, R2.reuse ;  /* 0x0000000407067825 */ /* 0x100fe200078e0202 */
[----:B--2---:R-:W-:Y:S03]  /*0120*/  STG.E desc[UR4][R4.64], R13 ;  /* 0x0000000d04007986 */ /* 0x004fe6000c101904 */
[--C-:B------:R-:W-:Y:S01]  /*0130*/  IMAD.WIDE R8, R9, 0x4, R2.reuse ;  /* 0x0000000409087825 */ /* 0x100fe200078e0202 */
[----:B------:R-:W-:Y:S03]  /*0140*/  STG.E desc[UR4][R6.64], R13 ;  /* 0x0000000d06007986 */ /* 0x000fe6000c101904 */
[----:B------:R-:W-:Y:S01]  /*0150*/  IMAD.WIDE R2, R11, 0x4, R2 ;  /* 0x000000040b027825 */ /* 0x000fe200078e0202 */
[----:B------:R-:W-:Y:S04]  /*0160*/  STG.E desc[UR4][R8.64], R13 ;  /* 0x0000000d08007986 */ /* 0x000fe8000c101904 */
[----:B------:R-:W-:Y:S01]  /*0170*/  STG.E desc[UR4][R2.64], R13 ;  /* 0x0000000d02007986 */ /* 0x000fe2000c101904 */
[----:B------:R-:W-:Y:S05]  /*0180*/  EXIT ;  /* 0x000000000000794d */ /* 0x000fea0003800000 */
.L_x_156:
        /* <DEDUP_REMOVED lines=15> */
.L_x_170:


//--------------------- .text._Z8copy_memPhS_     --------------------------
	.section	.text._Z8copy_memPhS_,"ax",@progbits
	.align	128
        .global         _Z8copy_memPhS_
        .type           _Z8copy_memPhS_,@function
        .size           _Z8copy_memPhS_,(.L_x_171 - _Z8copy_memPhS_)
        .other          _Z8copy_memPhS_,@"STO_CUDA_ENTRY STV_DEFAULT"
_Z8copy_memPhS_:
.text._Z8copy_memPhS_:
[----:B------:R-:W-:Y:S01]  /*0000*/  LDC R1, c[0x0][0x37c] ;  /* 0x0000df00ff017b82 */ /* 0x000fe20000000800 */
[----:B------:R-:W0:Y:S07]  /*0010*/  S2R R3, SR_CTAID.Y ;  /* 0x0000000000037919 */ /* 0x000e2e0000002600 */
[----:B------:R-:W1:Y:S01]  /*0020*/  LDC R0, c[0x0][0x370] ;  /* 0x0000dc00ff007b82 */ /* 0x000e620000000800 */
[----:B------:R-:W2:Y:S01]  /*0030*/  LDCU.128 UR8, c[0x0][0x380] ;  /* 0x00007000ff0877ac */ /* 0x000ea20008000c00 */
[----:B------:R-:W0:Y:S01]  /*0040*/  S2R R4, SR_TID.Y ;  /* 0x0000000000047919 */ /* 0x000e220000002200 */
[----:B------:R-:W3:Y:S01]  /*0050*/  LDCU.64 UR4, c[0x0][0x358] ;  /* 0x00006b00ff0477ac */ /* 0x000ee20008000a00 */
[----:B------:R-:W4:Y:S01]  /*0060*/  S2R R2, SR_CTAID.X ;  /* 0x0000000000027919 */ /* 0x000f220000002500 */
[----:B------:R-:W4:Y:S01]  /*0070*/  S2R R5, SR_TID.X ;  /* 0x0000000000057919 */ /* 0x000f220000002100 */
[----:B0-----:R-:W-:-:S04]  /*0080*/  IMAD R3, R3, 0x20, R4 ;  /* 0x0000002003037824 */ /* 0x001fc800078e0204 */
[----:B-1----:R-:W-:Y:S02]  /*0090*/  IMAD R3, R3, R0, RZ ;  /* 0x0000000003037224 */ /* 0x002fe400078e02ff */
[----:B----4-:R-:W-:-:S04]  /*00a0*/  IMAD R2, R2, 0x20, R5 ;  /* 0x0000002002027824 */ /* 0x010fc800078e0205 */
[----:B------:R-:W-:-:S04]  /*00b0*/  IMAD R11, R3, 0x20, R2 ;  /* 0x00000020030b7824 */ /* 0x000fc800078e0202 */
[----:B------:R-:W-:-:S05]  /*00c0*/  IMAD R4, R11, 0x3, RZ ;  /* 0x000000030b047824 */ /* 0x000fca00078e02ff */
[----:B------:R-:W-:Y:S02]  /*00d0*/  SHF.R.S32.HI R5, RZ, 0x1f, R4 ;  /* 0x0000001fff057819 */ /* 0x000fe40000011404 */
[----:B--2---:R-:W-:-:S04]  /*00e0*/  IADD3 R2, P0, PT, R4, UR8, RZ ;  /* 0x0000000804027c10 */ /* 0x004fc8000ff1e0ff */
[----:B------:R-:W-:-:S05]  /*00f0*/  IADD3.X R3, PT, PT, R5, UR9, RZ, P0, !PT ;  /* 0x0000000905037c10 */ /* 0x000fca00087fe4ff */
[----:B---3--:R-:W2:Y:S01]  /*0100*/  LDG.E.U8 R9, desc[UR4][R2.64] ;  /* 0x0000000402097981 */ /* 0x008ea2000c1e1100 */
[----:B------:R-:W-:-:S04]  /*0110*/  IADD3 R4, P0, PT, R4, UR10, RZ ;  /* 0x0000000a04047c10 */ /* 0x000fc8000ff1e0ff */
[----:B------:R-:W-:-:S05]  /*0120*/  IADD3.X R5, PT, PT, R5, UR11, RZ, P0, !PT ;  /* 0x0000000b05057c10 */ /* 0x000fca00087fe4ff */
[----:B--2---:R0:W-:Y:S04]  /*0130*/  STG.E.U8 desc[UR4][R4.64], R9 ;  /* 0x0000000904007986 */ /* 0x0041e8000c101104 */
[----:B------:R-:W2:Y:S01]  /*0140*/  LDG.E.U8 R13, desc[UR4][R2.64+0x1] ;  /* 0x00000104020d7981 */ /* 0x000ea2000c1e1100 */
[----:B------:R-:W-:-:S04]  /*0150*/  IMAD R6, R0, 0x100, R11 ;  /* 0x0000010000067824 */ /* 0x000fc800078e020b */
[----:B------:R-:W-:Y:S01]  /*0160*/  IMAD R8, R6, 0x3, RZ ;  /* 0x0000000306087824 */ /* 0x000fe200078e02ff */
[----:B--2---:R1:W-:Y:S04]  /*0170*/  STG.E.U8 desc[UR4][R4.64+0x1], R13 ;  /* 0x0000010d04007986 */ /* 0x0043e8000c101104 */
[----:B------:R-:W2:Y:S01]  /*0180*/  LDG.E.U8 R15, desc[UR4][R2.64+0x2] ;  /* 0x00000204020f7981 */ /* 0x000ea2000c1e1100 */
[----:B------:R-:W-:Y:S02]  /*0190*/  SHF.R.S32.HI R10, RZ, 0x1f, R8 ;  /* 0x0000001fff0a7819 */ /* 0x000fe40000011408 */
[----:B------:R-:W-:-:S04]  /*01a0*/  IADD3 R6, P0, PT, R8, UR8, RZ ;  /* 0x0000000808067c10 */ /* 0x000fc8000ff1e0ff */
[----:B------:R-:W-:Y:S01]  /*01b0*/  IADD3.X R7, PT, PT, R10, UR9, RZ, P0, !PT ;  /* 0x000000090a077c10 */ /* 0x000fe200087fe4ff */
[----:B--2---:R2:W-:Y:S04]  /*01c0*/  STG.E.U8 desc[UR4][R4.64+0x2], R15 ;  /* 0x0000020f04007986 */ /* 0x0045e8000c101104 */
[----:B------:R-:W3:Y:S01]  /*01d0*/  LDG.E.U8 R17, desc[UR4][R6.64] ;  /* 0x0000000406117981 */ /* 0x000ee2000c1e1100 */
[----:B------:R-:W-:-:S04]  /*01e0*/  IADD3 R8, P0, PT, R8, UR10, RZ ;  /* 0x0000000a08087c10 */ /* 0x000fc8000ff1e0ff */
[----:B0-----:R-:W-:-:S05]  /*01f0*/  IADD3.X R9, PT, PT, R10, UR11, RZ, P0, !PT ;  /* 0x0000000b0a097c10 */ /* 0x001fca00087fe4ff */
[----:B---3--:R-:W-:Y:S04]  /*0200*/  STG.E.U8 desc[UR4][R8.64], R17 ;  /* 0x0000001108007986 */ /* 0x008fe8000c101104 */
[----:B-1----:R-:W3:Y:S01]  /*0210*/  LDG.E.U8 R13, desc[UR4][R6.64+0x1] ;  /* 0x00000104060d7981 */ /* 0x002ee2000c1e1100 */
[----:B------:R-:W-:-:S04]  /*0220*/  IMAD R11, R0, 0x200, R11 ;  /* 0x00000200000b7824 */ /* 0x000fc800078e020b */
[----:B------:R-:W-:Y:S01]  /*0230*/  IMAD R10, R11, 0x3, RZ ;  /* 0x000000030b0a7824 */ /* 0x000fe200078e02ff */
[----:B---3--:R0:W-:Y:S04]  /*0240*/  STG.E.U8 desc[UR4][R8.64+0x1], R13 ;  /* 0x0000010d08007986 */ /* 0x0081e8000c101104 */
[----:B------:R-:W3:Y:S01]  /*0250*/  LDG.E.U8 R19, desc[UR4][R6.64+0x2] ;  /* 0x0000020406137981 */ /* 0x000ee2000c1e1100 */
[----:B------:R-:W-:Y:S02]  /*0260*/  SHF.R.S32.HI R12, RZ, 0x1f, R10 ;  /* 0x0000001fff0c7819 */ /* 0x000fe4000001140a */
[----:B------:R-:W-:-:S04]  /*0270*/  IADD3 R2, P0, PT, R10, UR8, RZ ;  /* 0x000000080a027c10 */ /* 0x000fc8000ff1e0ff */
[----:B------:R-:W-:Y:S01]  /*0280*/  IADD3.X R3, PT, PT, R12, UR9, RZ, P0, !PT ;  /* 0x000000090c037c10 */ /* 0x000fe200087fe4ff */
[----:B---3--:R1:W-:Y:S04]  /*0290*/  STG.E.U8 desc[UR4][R8.64+0x2], R19 ;  /* 0x0000021308007986 */ /* 0x0083e8000c101104 */
[----:B--2---:R-:W2:Y:S01]  /*02a0*/  LDG.E.U8 R15, desc[UR4][R2.64] ;  /* 0x00000004020f7981 */ /* 0x004ea2000c1e1100 */
[----:B------:R-:W-:-:S04]  /*02b0*/  IADD3 R4, P0, PT, R10, UR10, RZ ;  /* 0x0000000a0a047c10 */ /* 0x000fc8000ff1e0ff */
[----:B------:R-:W-:-:S05]  /*02c0*/  IADD3.X R5, PT, PT, R12, UR11, RZ, P0, !PT ;  /* 0x0000000b0c057c10 */ /* 0x000fca00087fe4ff */
[----:B--2---:R-:W-:Y:S04]  /*02d0*/  STG.E.U8 desc[UR4][R4.64], R15 ;  /* 0x0000000f04007986 */ /* 0x004fe8000c101104 */
[----:B0-----:R-:W2:Y:S01]  /*02e0*/  LDG.E.U8 R13, desc[UR4][R2.64+0x1] ;  /* 0x00000104020d7981 */ /* 0x001ea2000c1e1100 */
[----:B------:R-:W-:-:S04]  /*02f0*/  IMAD R0, R0, 0x100, R11 ;  /* 0x0000010000007824 */ /* 0x000fc800078e020b */
[----:B------:R-:W-:Y:S01]  /*0300*/  IMAD R0, R0, 0x3, RZ ;  /* 0x0000000300007824 */ /* 0x000fe200078e02ff */
[----:B--2---:R0:W-:Y:S04]  /*0310*/  STG.E.U8 desc[UR4][R4.64+0x1], R13 ;  /* 0x0000010d04007986 */ /* 0x0041e8000c101104 */
[----:B------:R-:W2:Y:S01]  /*0320*/  LDG.E.U8 R17, desc[UR4][R2.64+0x2] ;  /* 0x0000020402117981 */ /* 0x000ea2000c1e1100 */
[----:B------:R-:W-:Y:S02]  /*0330*/  IADD3 R6, P0, PT, R0, UR8, RZ ;  /* 0x0000000800067c10 */ /* 0x000fe4000ff1e0ff */
[----:B-1----:R-:W-:-:S04]  /*0340*/  SHF.R.S32.HI R9, RZ, 0x1f, R0 ;  /* 0x0000001fff097819 */ /* 0x002fc80000011400 */
[----:B------:R-:W-:Y:S01]  /*0350*/  IADD3.X R7, PT, PT, R9, UR9, RZ, P0, !PT ;  /* 0x0000000909077c10 */ /* 0x000fe200087fe4ff */
[----:B--2---:R-:W-:Y:S04]  /*0360*/  STG.E.U8 desc[UR4][R4.64+0x2], R17 ;  /* 0x0000021104007986 */ /* 0x004fe8000c101104 */
[----:B------:R-:W2:Y:S01]  /*0370*/  LDG.E.U8 R11, desc[UR4][R6.64] ;  /* 0x00000004060b7981 */ /* 0x000ea2000c1e1100 */
[----:B------:R-:W-:-:S04]  /*0380*/  IADD3 R8, P0, PT, R0, UR10, RZ ;  /* 0x0000000a00087c10 */ /* 0x000fc8000ff1e0ff */
[----:B------:R-:W-:-:S05]  /*0390*/  IADD3.X R9, PT, PT, R9, UR11, RZ, P0, !PT ;  /* 0x0000000b09097c10 */ /* 0x000fca00087fe4ff */
[----:B--2---:R-:W-:Y:S04]  /*03a0*/  STG.E.U8 desc[UR4][R8.64], R11 ;  /* 0x0000000b08007986 */ /* 0x004fe8000c101104 */
[----:B------:R-:W2:Y:S04]  /*03b0*/  LDG.E.U8 R3, desc[UR4][R6.64+0x1] ;  /* 0x0000010406037981 */ /* 0x000ea8000c1e1100 */
[----:B--2---:R-:W-:Y:S04]  /*03c0*/  STG.E.U8 desc[UR4][R8.64+0x1], R3 ;  /* 0x0000010308007986 */ /* 0x004fe8000c101104 */
[----:B0-----:R-:W2:Y:S04]  /*03d0*/  LDG.E.U8 R13, desc[UR4][R6.64+0x2] ;  /* 0x00000204060d7981 */ /* 0x001ea8000c1e1100 */
[----:B--2---:R-:W-:Y:S01]  /*03e0*/  STG.E.U8 desc[UR4][R8.64+0x2], R13 ;  /* 0x0000020d08007986 */ /* 0x004fe2000c101104 */
[----:B------:R-:W-:Y:S05]  /*03f0*/  EXIT ;  /* 0x000000000000794d */ /* 0x000fea0003800000 */
.L_x_157:
        /* <DEDUP_REMOVED lines=16> */
.L_x_171:


//--------------------- .nv.global.init           --------------------------
	.section	.nv.global.init,"aw",@progbits
	.align	4
.nv.global.init:
	.type		__cudart_i2opi_f,@object
	.size		__cudart_i2opi_f,(.L_0 - __cudart_i2opi_f)
__cudart_i2opi_f:
        /*0000*/ 	.byte	0x41, 0x90, 0x43, 0x3c, 0x99, 0x95, 0x62, 0xdb, 0xc0, 0xdd, 0x34, 0xf5, 0xd1, 0x57, 0x27, 0xfc
        /*0010*/ 	.byte	0x29, 0x15, 0x44, 0x4e, 0x6e, 0x83, 0xf9, 0xa2
.L_0:


//--------------------- .nv.shared.reserved.0     --------------------------
	.section	.nv.shared.reserved.0,"aw",@nobits
	.weak		__nv_reservedSMEM_offset_0_alias
	.size		__nv_reservedSMEM_offset_0_alias, 0, 64
	.other		__nv_reservedSMEM_offset_0_alias,@"STO_CUDA_RESERVED_SHARED STV_DEFAULT"
__nv_reservedSMEM_offset_0_alias:
	.zero		0
	.zero		64


//--------------------- .nv.constant0._Z12render_finalPfPiS0_S0_ --------------------------
	.section	.nv.constant0._Z12render_finalPfPiS0_S0_,"a",@progbits
	.sectionflags	@""
	.align	4
.nv.constant0._Z12render_finalPfPiS0_S0_:
	.zero		928


//--------------------- .nv.constant0._Z12render_depthPfPj --------------------------
	.section	.nv.constant0._Z12render_depthPfPj,"a",@progbits
	.sectionflags	@""
	.align	4
.nv.constant0._Z12render_depthPfPj:
	.zero		912


//--------------------- .nv.constant0._Z11transform2dPfS_ --------------------------
	.section	.nv.constant0._Z11transform2dPfS_,"a",@progbits
	.sectionflags	@""
	.align	4
.nv.constant0._Z11transform2dPfS_:
	.zero		912


//--------------------- .nv.constant0._Z9transformPfS_S_ --------------------------
	.section	.nv.constant0._Z9transformPfS_S_,"a",@progbits
	.sectionflags	@""
	.align	4
.nv.constant0._Z9transformPfS_S_:
	.zero		920


//--------------------- .nv.constant0._Z10to3d_pointPfS_ --------------------------
	.section	.nv.constant0._Z10to3d_pointPfS_,"a",@progbits
	.sectionflags	@""
	.align	4
.nv.constant0._Z10to3d_pointPfS_:
	.zero		912


//--------------------- .nv.constant0._Z11int_to_charPiPh --------------------------
	.section	.nv.constant0._Z11int_to_charPiPh,"a",@progbits
	.sectionflags	@""
	.align	4
.nv.constant0._Z11int_to_charPiPh:
	.zero		912


//--------------------- .nv.constant0._Z11char_to_intPiPh --------------------------
	.section	.nv.constant0._Z11char_to_intPiPh,"a",@progbits
	.sectionflags	@""
	.align	4
.nv.constant0._Z11char_to_intPiPh:
	.zero		912


//--------------------- .nv.constant0._Z9set_depthPj --------------------------
	.section	.nv.constant0._Z9set_depthPj,"a",@progbits
	.sectionflags	@""
	.align	4
.nv.constant0._Z9set_depthPj:
	.zero		904


//--------------------- .nv.constant0._Z8copy_memPhS_ --------------------------
	.section	.nv.constant0._Z8copy_memPhS_,"a",@progbits
	.sectionflags	@""
	.align	4
.nv.constant0._Z8copy_memPhS_:
	.zero		912


//--------------------- SYMBOLS --------------------------

	.type		.nv.reservedSmem.offset0,@object
	.size		.nv.reservedSmem.offset0,0x4
